// auto-generated by cutlass_sweep.gemm — config: {"arch": "sm_90", "cluster_m": 2, "cluster_n": 1, "dtype": "fp16", "dtype_b": "fp16", "layout": "nt", "stages": 0, "tile_k": 128, "tile_m": 256, "tile_n": 160}
#include "cutlass/cutlass.h"
#include "cutlass/gemm/collective/collective_builder.hpp"
#include "cutlass/gemm/device/gemm_universal_adapter.h"
#include "cutlass/gemm/kernel/gemm_universal.hpp"
#include "cutlass/epilogue/collective/collective_builder.hpp"

using ElemA = cutlass::half_t;
using ElemB = cutlass::half_t;
using ElemCD = cutlass::half_t;
using Acc  = float;
using TileShape    = cute::Shape<cute::_256, cute::_160, cute::_128>;
using ClusterShape = cute::Shape<cute::_2, cute::_1, cute::_1>;

using CollectiveEpilogue = typename cutlass::epilogue::collective::CollectiveBuilder<
    cutlass::arch::Sm90, cutlass::arch::OpClassTensorOp,
    TileShape, ClusterShape,
    cutlass::epilogue::collective::EpilogueTileAuto,
    Acc, Acc,
    ElemCD, cutlass::layout::RowMajor, 128 / cutlass::sizeof_bits<ElemCD>::value,
    ElemCD, cutlass::layout::RowMajor, 128 / cutlass::sizeof_bits<ElemCD>::value,
    cutlass::epilogue::collective::EpilogueScheduleAuto
  >::CollectiveOp;

using CollectiveMainloop = typename cutlass::gemm::collective::CollectiveBuilder<
    cutlass::arch::Sm90, cutlass::arch::OpClassTensorOp,
    ElemA, cutlass::layout::RowMajor, 128 / cutlass::sizeof_bits<ElemA>::value,
    ElemB, cutlass::layout::ColumnMajor, 128 / cutlass::sizeof_bits<ElemB>::value,
    Acc,
    TileShape, ClusterShape,
    cutlass::gemm::collective::StageCountAutoCarveout<static_cast<int>(sizeof(typename CollectiveEpilogue::SharedStorage))>,
    cutlass::gemm::collective::KernelScheduleAuto
  >::CollectiveOp;

using GemmKernel = cutlass::gemm::kernel::GemmUniversal<
    cute::Shape<int,int,int,int>,
    CollectiveMainloop,
    CollectiveEpilogue
>;
using Gemm = cutlass::gemm::device::GemmUniversalAdapter<GemmKernel>;

// Force the device kernel symbol into the cubin without needing a host main.
auto* _anchor = &cutlass::device_kernel<GemmKernel>;


// ===== COMPILED SASS (sm_90a) =====

	.target	sm_90a

	.elftype	@"ET_EXEC"


//--------------------- .note.nv.tkinfo           --------------------------
	.section	.note.nv.tkinfo,"",@"SHT_NOTE"
	.sectionflags	@"SHF_NOTE_NV_TKINFO"
	.tkinfo
        /*0018*/ 	.word	0x00000002
        /*0030*/ 	.string	""
        /*0030*/ 	.string	"ptxas"
        /*0030*/ 	.string	"Cuda compilation tools, release 13.0, V13.0.88"
        /*0030*/ 	.string	"Build cuda_13.0.r13.0/compiler.36424714_0"
        /*0030*/ 	.string	"-arch sm_90a -m 64 "



//--------------------- .note.nv.cuinfo           --------------------------
	.section	.note.nv.cuinfo,"",@"SHT_NOTE"
	.sectionflags	@"SHF_NOTE_NV_CUINFO"
        /*0018*/ 	.short	0x0002
        /*001a*/ 	.short	0x005a
        /*001c*/ 	.short	0x0082
	.zero		2


//--------------------- .nv.info                  --------------------------
	.section	.nv.info,"",@"SHT_CUDA_INFO"
	.align	4


	//----- nvinfo : EIATTR_REGCOUNT
	.align		4
        /*0000*/ 	.byte	0x04, 0x2f
        /*0002*/ 	.short	(.L_15 - .L_14)
	.align		4
.L_14:
        /*0004*/ 	.word	index@(_ZN7cutlass13device_kernelINS_4gemm6kernel13GemmUniversalIN4cute5tupleIJiiiiEEENS1_10collective13CollectiveMmaINS1_34MainloopSm90TmaGmmaWarpSpecializedILi2ENS5_IJNS4_1CILi2EEENSA_ILi1EEESC_EEENS1_35KernelTmaWarpSpecializedCooperativeEEENS5_IJNSA_ILi256EEENSA_ILi160EEENSA_ILi128EEEEEENS_6half_tENS5_IJlSC_lEEESK_SL_NS4_8TiledMMAINS4_8MMA_AtomIJNS4_4SM904GMMA25MMA_64x32x16_F32F16F16_SSILNSP_5MajorE0ELSR_0ELNSP_7ScaleInE1ELSS_1EEEEEENS4_6LayoutISD_NS5_IJSC_NSA_ILi0EEESW_EEEEENS5_IJNS4_10UnderscoreESZ_SZ_EEEEENS4_13SM90_TMA_LOADENS4_14ComposedLayoutINS4_7SwizzleILi3ELi4ELi3EEENS4_18smem_ptr_flag_bitsILi16EEENSV_INS5_IJNSA_ILi8EEENSA_ILi64EEEEEENS5_IJS19_SC_EEEEEEEvNS4_8identityENS4_23SM90_TMA_LOAD_MULTICASTES1D_vS1E_EENS_8epilogue10collective6detail29Sm90TmaWarpSpecializedAdapterINS1I_15DefaultEpilogueISK_SL_SL_NS1H_6thread17LinearCombinationISK_Li1EffLNS1M_9ScaleType4KindE0ELNS_15FloatRoundStyleE2ESK_EENS1_15EpilogueDefaultEEEEEvvEEEEvNT_6ParamsE)
        /*0008*/ 	.word	0x000000a8


	//----- nvinfo : EIATTR_FRAME_SIZE
	.align		4
.L_15:
        /*000c*/ 	.byte	0x04, 0x11
        /*000e*/ 	.short	(.L_17 - .L_16)
	.align		4
.L_16:
        /*0010*/ 	.word	index@(_ZN7cutlass13device_kernelINS_4gemm6kernel13GemmUniversalIN4cute5tupleIJiiiiEEENS1_10collective13CollectiveMmaINS1_34MainloopSm90TmaGmmaWarpSpecializedILi2ENS5_IJNS4_1CILi2EEENSA_ILi1EEESC_EEENS1_35KernelTmaWarpSpecializedCooperativeEEENS5_IJNSA_ILi256EEENSA_ILi160EEENSA_ILi128EEEEEENS_6half_tENS5_IJlSC_lEEESK_SL_NS4_8TiledMMAINS4_8MMA_AtomIJNS4_4SM904GMMA25MMA_64x32x16_F32F16F16_SSILNSP_5MajorE0ELSR_0ELNSP_7ScaleInE1ELSS_1EEEEEENS4_6LayoutISD_NS5_IJSC_NSA_ILi0EEESW_EEEEENS5_IJNS4_10UnderscoreESZ_SZ_EEEEENS4_13SM90_TMA_LOADENS4_14ComposedLayoutINS4_7SwizzleILi3ELi4ELi3EEENS4_18smem_ptr_flag_bitsILi16EEENSV_INS5_IJNSA_ILi8EEENSA_ILi64EEEEEENS5_IJS19_SC_EEEEEEEvNS4_8identityENS4_23SM90_TMA_LOAD_MULTICASTES1D_vS1E_EENS_8epilogue10collective6detail29Sm90TmaWarpSpecializedAdapterINS1I_15DefaultEpilogueISK_SL_SL_NS1H_6thread17LinearCombinationISK_Li1EffLNS1M_9ScaleType4KindE0ELNS_15FloatRoundStyleE2ESK_EENS1_15EpilogueDefaultEEEEEvvEEEEvNT_6ParamsE)
        /*0014*/ 	.word	0x00000000


	//----- nvinfo : EIATTR_MIN_STACK_SIZE
	.align		4
.L_17:
        /*0018*/ 	.byte	0x04, 0x12
        /*001a*/ 	.short	(.L_19 - .L_18)
	.align		4
.L_18:
        /*001c*/ 	.word	index@(_ZN7cutlass13device_kernelINS_4gemm6kernel13GemmUniversalIN4cute5tupleIJiiiiEEENS1_10collective13CollectiveMmaINS1_34MainloopSm90TmaGmmaWarpSpecializedILi2ENS5_IJNS4_1CILi2EEENSA_ILi1EEESC_EEENS1_35KernelTmaWarpSpecializedCooperativeEEENS5_IJNSA_ILi256EEENSA_ILi160EEENSA_ILi128EEEEEENS_6half_tENS5_IJlSC_lEEESK_SL_NS4_8TiledMMAINS4_8MMA_AtomIJNS4_4SM904GMMA25MMA_64x32x16_F32F16F16_SSILNSP_5MajorE0ELSR_0ELNSP_7ScaleInE1ELSS_1EEEEEENS4_6LayoutISD_NS5_IJSC_NSA_ILi0EEESW_EEEEENS5_IJNS4_10UnderscoreESZ_SZ_EEEEENS4_13SM90_TMA_LOADENS4_14ComposedLayoutINS4_7SwizzleILi3ELi4ELi3EEENS4_18smem_ptr_flag_bitsILi16EEENSV_INS5_IJNSA_ILi8EEENSA_ILi64EEEEEENS5_IJS19_SC_EEEEEEEvNS4_8identityENS4_23SM90_TMA_LOAD_MULTICASTES1D_vS1E_EENS_8epilogue10collective6detail29Sm90TmaWarpSpecializedAdapterINS1I_15DefaultEpilogueISK_SL_SL_NS1H_6thread17LinearCombinationISK_Li1EffLNS1M_9ScaleType4KindE0ELNS_15FloatRoundStyleE2ESK_EENS1_15EpilogueDefaultEEEEEvvEEEEvNT_6ParamsE)
        /*0020*/ 	.word	0x00000000
.L_19:


//--------------------- .nv.compat                --------------------------
	.section	.nv.compat,"",@"SHT_CUDA_COMPAT_INFO"
	.align	4
        /*0000*/ 	.byte	0x02, 0x09, 0x01, 0x00, 0x02, 0x02, 0x04, 0x00, 0x02, 0x05, 0x05, 0x00, 0x03, 0x07, 0x01, 0x01
        /*0010*/ 	.byte	0x02, 0x03, 0x01, 0x00, 0x02, 0x06, 0x01, 0x00, 0x04, 0x0b, 0x08, 0x00, 0x00, 0x00, 0x00, 0x00
        /*0020*/ 	.byte	0x00, 0x00, 0x00, 0x00


//--------------------- .nv.info._ZN7cutlass13device_kernelINS_4gemm6kernel13GemmUniversalIN4cute5tupleIJiiiiEEENS1_10collective13CollectiveMmaINS1_34MainloopSm90TmaGmmaWarpSpecializedILi2ENS5_IJNS4_1CILi2EEENSA_ILi1EEESC_EEENS1_35KernelTmaWarpSpecializedCooperativeEEENS5_IJNSA_ILi256EEENSA_ILi160EEENSA_ILi128EEEEEENS_6half_tENS5_IJlSC_lEEESK_SL_NS4_8TiledMMAINS4_8MMA_AtomIJNS4_4SM904GMMA25MMA_64x32x16_F32F16F16_SSILNSP_5MajorE0ELSR_0ELNSP_7ScaleInE1ELSS_1EEEEEENS4_6LayoutISD_NS5_IJSC_NSA_ILi0EEESW_EEEEENS5_IJNS4_10UnderscoreESZ_SZ_EEEEENS4_13SM90_TMA_LOADENS4_14ComposedLayoutINS4_7SwizzleILi3ELi4ELi3EEENS4_18smem_ptr_flag_bitsILi16EEENSV_INS5_IJNSA_ILi8EEENSA_ILi64EEEEEENS5_IJS19_SC_EEEEEEEvNS4_8identityENS4_23SM90_TMA_LOAD_MULTICASTES1D_vS1E_EENS_8epilogue10collective6detail29Sm90TmaWarpSpecializedAdapterINS1I_15DefaultEpilogueISK_SL_SL_NS1H_6thread17LinearCombinationISK_Li1EffLNS1M_9ScaleType4KindE0ELNS_15FloatRoundStyleE2ESK_EENS1_15EpilogueDefaultEEEEEvvEEEEvNT_6ParamsE --------------------------
	.section	.nv.info._ZN7cutlass13device_kernelINS_4gemm6kernel13GemmUniversalIN4cute5tupleIJiiiiEEENS1_10collective13CollectiveMmaINS1_34MainloopSm90TmaGmmaWarpSpecializedILi2ENS5_IJNS4_1CILi2EEENSA_ILi1EEESC_EEENS1_35KernelTmaWarpSpecializedCooperativeEEENS5_IJNSA_ILi256EEENSA_ILi160EEENSA_ILi128EEEEEENS_6half_tENS5_IJlSC_lEEESK_SL_NS4_8TiledMMAINS4_8MMA_AtomIJNS4_4SM904GMMA25MMA_64x32x16_F32F16F16_SSILNSP_5MajorE0ELSR_0ELNSP_7ScaleInE1ELSS_1EEEEEENS4_6LayoutISD_NS5_IJSC_NSA_ILi0EEESW_EEEEENS5_IJNS4_10UnderscoreESZ_SZ_EEEEENS4_13SM90_TMA_LOADENS4_14ComposedLayoutINS4_7SwizzleILi3ELi4ELi3EEENS4_18smem_ptr_flag_bitsILi16EEENSV_INS5_IJNSA_ILi8EEENSA_ILi64EEEEEENS5_IJS19_SC_EEEEEEEvNS4_8identityENS4_23SM90_TMA_LOAD_MULTICASTES1D_vS1E_EENS_8epilogue10collective6detail29Sm90TmaWarpSpecializedAdapterINS1I_15DefaultEpilogueISK_SL_SL_NS1H_6thread17LinearCombinationISK_Li1EffLNS1M_9ScaleType4KindE0ELNS_15FloatRoundStyleE2ESK_EENS1_15EpilogueDefaultEEEEEvvEEEEvNT_6ParamsE,"",@"SHT_CUDA_INFO"
	.sectionflags	@""
	.align	4


	//----- nvinfo : EIATTR_CUDA_API_VERSION
	.align		4
        /*0000*/ 	.byte	0x04, 0x37
        /*0002*/ 	.short	(.L_21 - .L_20)
.L_20:
        /*0004*/ 	.word	0x00000082


	//----- nvinfo : EIATTR_KPARAM_INFO
	.align		4
.L_21:
        /*0008*/ 	.byte	0x04, 0x17
        /*000a*/ 	.short	(.L_23 - .L_22)
.L_22:
        /*000c*/ 	.word	0x00000000
        /*0010*/ 	.short	0x0000
        /*0012*/ 	.short	0x0070
        /*0014*/ 	.byte	0x00, 0xf0, 0x01, 0x10


	//----- nvinfo : EIATTR_SPARSE_MMA_MASK
	.align		4
.L_23:
        /*0018*/ 	.byte	0x03, 0x50
        /*001a*/ 	.short	0x0000


	//----- nvinfo : EIATTR_MAXREG_COUNT
	.align		4
        /*001c*/ 	.byte	0x03, 0x1b
        /*001e*/ 	.short	0x00a8


	//----- nvinfo : EIATTR_NUM_BARRIERS
	.align		4
        /*0020*/ 	.byte	0x02, 0x4c
        /*0022*/ 	.byte	0x01
	.zero		1


	//----- nvinfo : EIATTR_EXTERNS
	.align		4
        /*0024*/ 	.byte	0x04, 0x0f
        /*0026*/ 	.short	(.L_25 - .L_24)


	//   ....[0]....
	.align		4
.L_24:
        /*0028*/ 	.word	index@(__assertfail)


	//----- nvinfo : EIATTR_MERCURY_ISA_VERSION
	.align		4
.L_25:
        /*002c*/ 	.byte	0x03, 0x5f
        /*002e*/ 	.short	0x0101


	//----- nvinfo : EIATTR_INT_WARP_WIDE_INSTR_OFFSETS
	.align		4
        /*0030*/ 	.byte	0x04, 0x31
        /*0032*/ 	.short	(.L_27 - .L_26)


	//   ....[0]....
.L_26:
        /*0034*/ 	.word	0x00000510


	//   ....[1]....
        /*0038*/ 	.word	0x00000530


	//   ....[2]....
        /*003c*/ 	.word	0x000006c0


	//----- nvinfo : EIATTR_COOP_GROUP_MASK_REGIDS
	.align		4
.L_27:
        /*0040*/ 	.byte	0x04, 0x29
        /*0042*/ 	.short	(.L_29 - .L_28)


	//   ....[0]....
.L_28:
        /*0044*/ 	.word	0xffffffff


	//   ....[1]....
        /*0048*/ 	.word	0xffffffff


	//   ....[2]....
        /*004c*/ 	.word	0xffffffff


	//   ....[3]....
        /*0050*/ 	.word	0xffffffff


	//   ....[4]....
        /*0054*/ 	.word	0xffffffff


	//   ....[5]....
        /*0058*/ 	.word	0xffffffff


	//----- nvinfo : EIATTR_COOP_GROUP_INSTR_OFFSETS
	.align		4
.L_29:
        /*005c*/ 	.byte	0x04, 0x28
        /*005e*/ 	.short	(.L_31 - .L_30)


	//   ....[0]....
.L_30:
        /*0060*/ 	.word	0x00000060


	//   ....[1]....
        /*0064*/ 	.word	0x00000070


	//   ....[2]....
        /*0068*/ 	.word	0x00000190


	//   ....[3]....
        /*006c*/ 	.word	0x00000380


	//   ....[4]....
        /*0070*/ 	.word	0x000007f0


	//   ....[5]....
        /*0074*/ 	.word	0x00001380


	//----- nvinfo : EIATTR_REG_RECONFIG
	.align		4
.L_31:
        /*0078*/ 	.byte	0x01, 0x54
	.zero		2


	//----- nvinfo : EIATTR_SYSCALL_OFFSETS
	.align		4
        /*007c*/ 	.byte	0x04, 0x46
        /*007e*/ 	.short	(.L_33 - .L_32)


	//   ....[0]....
.L_32:
        /*0080*/ 	.word	0x00001540


	//----- nvinfo : EIATTR_MBARRIER_INSTR_OFFSETS
	.align		4
.L_33:
        /*0084*/ 	.byte	0x04, 0x39
        /*0086*/ 	.short	(.L_35 - .L_34)


	//   ....[0]....
.L_34:
        /*0088*/ 	.word	0x00000310
        /*008c*/ 	.word	0x000000ff
        /*0090*/ 	.word	0x00000000
        /*0094*/ 	.short	0x0100
        /*0096*/ 	.byte	0x08
	.zero		1


	//   ....[1]....
        /*0098*/ 	.word	0x00000320
        /*009c*/ 	.word	0x000000ff
        /*00a0*/ 	.word	0x00000010
        /*00a4*/ 	.short	0x0100
        /*00a6*/ 	.byte	0x08
	.zero		1


	//   ....[2]....
        /*00a8*/ 	.word	0x00000330
        /*00ac*/ 	.word	0x000000ff
        /*00b0*/ 	.word	0x00000008
        /*00b4*/ 	.short	0x0100
        /*00b6*/ 	.byte	0x08
	.zero		1


	//   ....[3]....
        /*00b8*/ 	.word	0x00000340
        /*00bc*/ 	.word	0x000000ff
        /*00c0*/ 	.word	0x00000018
        /*00c4*/ 	.short	0x0100
        /*00c6*/ 	.byte	0x08
	.zero		1


	//   ....[4]....
        /*00c8*/ 	.word	0x00000700
        /*00cc*/ 	.word	0x000000ff
        /*00d0*/ 	.word	0x00000030
        /*00d4*/ 	.short	0x0100
        /*00d6*/ 	.byte	0x06
	.zero		1


	//   ....[5]....
        /*00d8*/ 	.word	0x00000760
        /*00dc*/ 	.word	0x000000ff
        /*00e0*/ 	.word	0x00000038
        /*00e4*/ 	.short	0x0100
        /*00e6*/ 	.byte	0x06
	.zero		1


	//   ....[6]....
        /*00e8*/ 	.word	0x000015d0
        /*00ec*/ 	.word	0x00000003
        /*00f0*/ 	.word	0x00000000
        /*00f4*/ 	.short	0x010a
        /*00f6*/ 	.byte	0x3f
	.zero		1


	//   ....[7]....
        /*00f8*/ 	.word	0x00001610
        /*00fc*/ 	.word	0x00000003
        /*0100*/ 	.word	0x00000000
        /*0104*/ 	.short	0x010a
        /*0106*/ 	.byte	0x3f
	.zero		1


	//   ....[8]....
        /*0108*/ 	.word	0x00003680
        /*010c*/ 	.word	0x000000ff
        /*0110*/ 	.word	0x00000000
        /*0114*/ 	.short	0x010a
        /*0116*/ 	.byte	0x04
	.zero		1


	//   ....[9]....
        /*0118*/ 	.word	0x000036c0
        /*011c*/ 	.word	0x000000ff
        /*0120*/ 	.word	0x00000000
        /*0124*/ 	.short	0x010a
        /*0126*/ 	.byte	0x04
	.zero		1


	//   ....[10]....
        /*0128*/ 	.word	0x00005600
        /*012c*/ 	.word	0x00000000
        /*0130*/ 	.word	0x00000000
        /*0134*/ 	.short	0x0101
        /*0136*/ 	.byte	0x3f
	.zero		1


	//   ....[11]....
        /*0138*/ 	.word	0x00005840
        /*013c*/ 	.word	0x00000000
        /*0140*/ 	.word	0x00000000
        /*0144*/ 	.short	0x0101
        /*0146*/ 	.byte	0x3f
	.zero		1


	//   ....[12]....
        /*0148*/ 	.word	0x000108d0
        /*014c*/ 	.word	0x0000000e
        /*0150*/ 	.word	0x00000010
        /*0154*/ 	.short	0x010a
        /*0156*/ 	.byte	0x3f
	.zero		1


	//   ....[13]....
        /*0158*/ 	.word	0x00010d80
        /*015c*/ 	.word	0x00000004
        /*0160*/ 	.word	0x00000038
        /*0164*/ 	.short	0x0101
        /*0166*/ 	.byte	0x3f
	.zero		1


	//   ....[14]....
        /*0168*/ 	.word	0x000114e0
        /*016c*/ 	.word	0x00000005
        /*0170*/ 	.word	0x00000000
        /*0174*/ 	.short	0x010a
        /*0176*/ 	.byte	0x3f
	.zero		1


	//   ....[15]....
        /*0178*/ 	.word	0x00011560
        /*017c*/ 	.word	0x00000003
        /*0180*/ 	.word	0x00000000
        /*0184*/ 	.short	0x010a
        /*0186*/ 	.byte	0x3f
	.zero		1


	//   ....[16]....
        /*0188*/ 	.word	0x000115c0
        /*018c*/ 	.word	0x00000003
        /*0190*/ 	.word	0x00000000
        /*0194*/ 	.short	0x010a
        /*0196*/ 	.byte	0x3f
	.zero		1


	//   ....[17]....
        /*0198*/ 	.word	0x00011620
        /*019c*/ 	.word	0x00000003
        /*01a0*/ 	.word	0x00000000
        /*01a4*/ 	.short	0x010a
        /*01a6*/ 	.byte	0x3f
	.zero		1


	//   ....[18]....
        /*01a8*/ 	.word	0x000116f0
        /*01ac*/ 	.word	0x0000000e
        /*01b0*/ 	.word	0x00000010
        /*01b4*/ 	.short	0x010a
        /*01b6*/ 	.byte	0x3f
	.zero		1


	//   ....[19]....
        /*01b8*/ 	.word	0x000117c0
        /*01bc*/ 	.word	0x00000005
        /*01c0*/ 	.word	0x00000000
        /*01c4*/ 	.short	0x010a
        /*01c6*/ 	.byte	0x3f
	.zero		1


	//----- nvinfo : EIATTR_NUM_MBARRIERS
	.align		4
.L_35:
        /*01c8*/ 	.byte	0x03, 0x38
        /*01ca*/ 	.short	0x0006


	//----- nvinfo : EIATTR_EXIT_INSTR_OFFSETS
	.align		4
        /*01cc*/ 	.byte	0x04, 0x1c
        /*01ce*/ 	.short	(.L_37 - .L_36)


	//   ....[0]....
.L_36:
        /*01d0*/ 	.word	0x00000a20


	//   ....[1]....
        /*01d4*/ 	.word	0x000012b0


	//   ....[2]....
        /*01d8*/ 	.word	0x0000ff60


	//   ....[3]....
        /*01dc*/ 	.word	0x00010560


	//   ....[4]....
        /*01e0*/ 	.word	0x000115b0


	//----- nvinfo : EIATTR_MAX_THREADS
	.align		4
.L_37:
        /*01e4*/ 	.byte	0x04, 0x05
        /*01e6*/ 	.short	(.L_39 - .L_38)
.L_38:
        /*01e8*/ 	.word	0x00000180
        /*01ec*/ 	.word	0x00000001
        /*01f0*/ 	.word	0x00000001


	//----- nvinfo : EIATTR_CRS_STACK_SIZE
	.align		4
.L_39:
        /*01f4*/ 	.byte	0x04, 0x1e
        /*01f6*/ 	.short	(.L_41 - .L_40)
.L_40:
        /*01f8*/ 	.word	0x00000000


	//----- nvinfo : EIATTR_CBANK_PARAM_SIZE
	.align		4
.L_41:
        /*01fc*/ 	.byte	0x03, 0x19
        /*01fe*/ 	.short	0x0470


	//----- nvinfo : EIATTR_PARAM_CBANK
	.align		4
        /*0200*/ 	.byte	0x04, 0x0a
        /*0202*/ 	.short	(.L_43 - .L_42)
	.align		4
.L_42:
        /*0204*/ 	.word	index@(.nv.constant0._ZN7cutlass13device_kernelINS_4gemm6kernel13GemmUniversalIN4cute5tupleIJiiiiEEENS1_10collective13CollectiveMmaINS1_34MainloopSm90TmaGmmaWarpSpecializedILi2ENS5_IJNS4_1CILi2EEENSA_ILi1EEESC_EEENS1_35KernelTmaWarpSpecializedCooperativeEEENS5_IJNSA_ILi256EEENSA_ILi160EEENSA_ILi128EEEEEENS_6half_tENS5_IJlSC_lEEESK_SL_NS4_8TiledMMAINS4_8MMA_AtomIJNS4_4SM904GMMA25MMA_64x32x16_F32F16F16_SSILNSP_5MajorE0ELSR_0ELNSP_7ScaleInE1ELSS_1EEEEEENS4_6LayoutISD_NS5_IJSC_NSA_ILi0EEESW_EEEEENS5_IJNS4_10UnderscoreESZ_SZ_EEEEENS4_13SM90_TMA_LOADENS4_14ComposedLayoutINS4_7SwizzleILi3ELi4ELi3EEENS4_18smem_ptr_flag_bitsILi16EEENSV_INS5_IJNSA_ILi8EEENSA_ILi64EEEEEENS5_IJS19_SC_EEEEEEEvNS4_8identityENS4_23SM90_TMA_LOAD_MULTICASTES1D_vS1E_EENS_8epilogue10collective6detail29Sm90TmaWarpSpecializedAdapterINS1I_15DefaultEpilogueISK_SL_SL_NS1H_6thread17LinearCombinationISK_Li1EffLNS1M_9ScaleType4KindE0ELNS_15FloatRoundStyleE2ESK_EENS1_15EpilogueDefaultEEEEEvvEEEEvNT_6ParamsE)
        /*0208*/ 	.short	0x0210
        /*020a*/ 	.short	0x0470


	//----- nvinfo : EIATTR_SW_WAR
	.align		4
.L_43:
        /*020c*/ 	.byte	0x04, 0x36
        /*020e*/ 	.short	(.L_45 - .L_44)
.L_44:
        /*0210*/ 	.word	0x00000008
.L_45:


//--------------------- .nv.callgraph             --------------------------
	.section	.nv.callgraph,"",@"SHT_CUDA_CALLGRAPH"
	.align	4
	.sectionentsize	8
	.align		4
        /*0000*/ 	.word	0x00000000
	.align		4
        /*0004*/ 	.word	0xffffffff
	.align		4
        /*0008*/ 	.word	index@(_ZN7cutlass13device_kernelINS_4gemm6kernel13GemmUniversalIN4cute5tupleIJiiiiEEENS1_10collective13CollectiveMmaINS1_34MainloopSm90TmaGmmaWarpSpecializedILi2ENS5_IJNS4_1CILi2EEENSA_ILi1EEESC_EEENS1_35KernelTmaWarpSpecializedCooperativeEEENS5_IJNSA_ILi256EEENSA_ILi160EEENSA_ILi128EEEEEENS_6half_tENS5_IJlSC_lEEESK_SL_NS4_8TiledMMAINS4_8MMA_AtomIJNS4_4SM904GMMA25MMA_64x32x16_F32F16F16_SSILNSP_5MajorE0ELSR_0ELNSP_7ScaleInE1ELSS_1EEEEEENS4_6LayoutISD_NS5_IJSC_NSA_ILi0EEESW_EEEEENS5_IJNS4_10UnderscoreESZ_SZ_EEEEENS4_13SM90_TMA_LOADENS4_14ComposedLayoutINS4_7SwizzleILi3ELi4ELi3EEENS4_18smem_ptr_flag_bitsILi16EEENSV_INS5_IJNSA_ILi8EEENSA_ILi64EEEEEENS5_IJS19_SC_EEEEEEEvNS4_8identityENS4_23SM90_TMA_LOAD_MULTICASTES1D_vS1E_EENS_8epilogue10collective6detail29Sm90TmaWarpSpecializedAdapterINS1I_15DefaultEpilogueISK_SL_SL_NS1H_6thread17LinearCombinationISK_Li1EffLNS1M_9ScaleType4KindE0ELNS_15FloatRoundStyleE2ESK_EENS1_15EpilogueDefaultEEEEEvvEEEEvNT_6ParamsE)
	.align		4
        /*000c*/ 	.word	index@(__assertfail)
	.align		4
        /*0010*/ 	.word	0x00000000
	.align		4
        /*0014*/ 	.word	0xfffffffe
	.align		4
        /*0018*/ 	.word	0x00000000
	.align		4
        /*001c*/ 	.word	0xfffffffd
	.align		4
        /*0020*/ 	.word	0x00000000
	.align		4
        /*0024*/ 	.word	0xfffffffc


//--------------------- .nv.constant4             --------------------------
	.section	.nv.constant4,"a",@progbits
	.align	8
	.align		8
.nv.constant4:
        /*0000*/ 	.dword	__assertfail
	.align		8
        /*0008*/ 	.dword	__unnamed_1
	.align		8
        /*0010*/ 	.dword	_ZN40_INTERNAL_a0014784_4_k_cu_4e5a90b8_154434cuda3std3__45__cpo5beginE
	.align		8
        /*0018*/ 	.dword	_ZN40_INTERNAL_a0014784_4_k_cu_4e5a90b8_154434cuda3std3__45__cpo3endE
	.align		8
        /*0020*/ 	.dword	_ZN40_INTERNAL_a0014784_4_k_cu_4e5a90b8_154434cuda3std3__45__cpo6cbeginE
	.align		8
        /*0028*/ 	.dword	_ZN40_INTERNAL_a0014784_4_k_cu_4e5a90b8_154434cuda3std3__45__cpo4cendE
	.align		8
        /*0030*/ 	.dword	_ZN40_INTERNAL_a0014784_4_k_cu_4e5a90b8_154434cuda3std3__442_GLOBAL__N__a0014784_4_k_cu_4e5a90b8_154436ignoreE
	.align		8
        /*0038*/ 	.dword	_ZN40_INTERNAL_a0014784_4_k_cu_4e5a90b8_154434cuda3std3__419piecewise_constructE
	.align		8
        /*0040*/ 	.dword	_ZN40_INTERNAL_a0014784_4_k_cu_4e5a90b8_154434cuda3std3__48in_placeE
	.align		8
        /*0048*/ 	.dword	_ZN40_INTERNAL_a0014784_4_k_cu_4e5a90b8_154434cuda3std6ranges3__45__cpo4swapE
	.align		8
        /*0050*/ 	.dword	_ZN40_INTERNAL_a0014784_4_k_cu_4e5a90b8_154434cuda3std6ranges3__45__cpo9iter_moveE
	.align		8
        /*0058*/ 	.dword	_ZN40_INTERNAL_a0014784_4_k_cu_4e5a90b8_154434cute7productE
	.align		8
        /*0060*/ 	.dword	_ZN40_INTERNAL_a0014784_4_k_cu_4e5a90b8_154434cute1_E
	.align		8
        /*0068*/ 	.dword	$str$22
	.align		8
        /*0070*/ 	.dword	$str$23


//--------------------- .text._ZN7cutlass13device_kernelINS_4gemm6kernel13GemmUniversalIN4cute5tupleIJiiiiEEENS1_10collective13CollectiveMmaINS1_34MainloopSm90TmaGmmaWarpSpecializedILi2ENS5_IJNS4_1CILi2EEENSA_ILi1EEESC_EEENS1_35KernelTmaWarpSpecializedCooperativeEEENS5_IJNSA_ILi256EEENSA_ILi160EEENSA_ILi128EEEEEENS_6half_tENS5_IJlSC_lEEESK_SL_NS4_8TiledMMAINS4_8MMA_AtomIJNS4_4SM904GMMA25MMA_64x32x16_F32F16F16_SSILNSP_5MajorE0ELSR_0ELNSP_7ScaleInE1ELSS_1EEEEEENS4_6LayoutISD_NS5_IJSC_NSA_ILi0EEESW_EEEEENS5_IJNS4_10UnderscoreESZ_SZ_EEEEENS4_13SM90_TMA_LOADENS4_14ComposedLayoutINS4_7SwizzleILi3ELi4ELi3EEENS4_18smem_ptr_flag_bitsILi16EEENSV_INS5_IJNSA_ILi8EEENSA_ILi64EEEEEENS5_IJS19_SC_EEEEEEEvNS4_8identityENS4_23SM90_TMA_LOAD_MULTICASTES1D_vS1E_EENS_8epilogue10collective6detail29Sm90TmaWarpSpecializedAdapterINS1I_15DefaultEpilogueISK_SL_SL_NS1H_6thread17LinearCombinationISK_Li1EffLNS1M_9ScaleType4KindE0ELNS_15FloatRoundStyleE2ESK_EENS1_15EpilogueDefaultEEEEEvvEEEEvNT_6ParamsE --------------------------
	.section	.text._ZN7cutlass13device_kernelINS_4gemm6kernel13GemmUniversalIN4cute5tupleIJiiiiEEENS1_10collective13CollectiveMmaINS1_34MainloopSm90TmaGmmaWarpSpecializedILi2ENS5_IJNS4_1CILi2EEENSA_ILi1EEESC_EEENS1_35KernelTmaWarpSpecializedCooperativeEEENS5_IJNSA_ILi256EEENSA_ILi160EEENSA_ILi128EEEEEENS_6half_tENS5_IJlSC_lEEESK_SL_NS4_8TiledMMAINS4_8MMA_AtomIJNS4_4SM904GMMA25MMA_64x32x16_F32F16F16_SSILNSP_5MajorE0ELSR_0ELNSP_7ScaleInE1ELSS_1EEEEEENS4_6LayoutISD_NS5_IJSC_NSA_ILi0EEESW_EEEEENS5_IJNS4_10UnderscoreESZ_SZ_EEEEENS4_13SM90_TMA_LOADENS4_14ComposedLayoutINS4_7SwizzleILi3ELi4ELi3EEENS4_18smem_ptr_flag_bitsILi16EEENSV_INS5_IJNSA_ILi8EEENSA_ILi64EEEEEENS5_IJS19_SC_EEEEEEEvNS4_8identityENS4_23SM90_TMA_LOAD_MULTICASTES1D_vS1E_EENS_8epilogue10collective6detail29Sm90TmaWarpSpecializedAdapterINS1I_15DefaultEpilogueISK_SL_SL_NS1H_6thread17LinearCombinationISK_Li1EffLNS1M_9ScaleType4KindE0ELNS_15FloatRoundStyleE2ESK_EENS1_15EpilogueDefaultEEEEEvvEEEEvNT_6ParamsE,"ax",@progbits
	.align	128
.text._ZN7cutlass13device_kernelINS_4gemm6kernel13GemmUniversalIN4cute5tupleIJiiiiEEENS1_10collective13CollectiveMmaINS1_34MainloopSm90TmaGmmaWarpSpecializedILi2ENS5_IJNS4_1CILi2EEENSA_ILi1EEESC_EEENS1_35KernelTmaWarpSpecializedCooperativeEEENS5_IJNSA_ILi256EEENSA_ILi160EEENSA_ILi128EEEEEENS_6half_tENS5_IJlSC_lEEESK_SL_NS4_8TiledMMAINS4_8MMA_AtomIJNS4_4SM904GMMA25MMA_64x32x16_F32F16F16_SSILNSP_5MajorE0ELSR_0ELNSP_7ScaleInE1ELSS_1EEEEEENS4_6LayoutISD_NS5_IJSC_NSA_ILi0EEESW_EEEEENS5_IJNS4_10UnderscoreESZ_SZ_EEEEENS4_13SM90_TMA_LOADENS4_14ComposedLayoutINS4_7SwizzleILi3ELi4ELi3EEENS4_18smem_ptr_flag_bitsILi16EEENSV_INS5_IJNSA_ILi8EEENSA_ILi64EEEEEENS5_IJS19_SC_EEEEEEEvNS4_8identityENS4_23SM90_TMA_LOAD_MULTICASTES1D_vS1E_EENS_8epilogue10collective6detail29Sm90TmaWarpSpecializedAdapterINS1I_15DefaultEpilogueISK_SL_SL_NS1H_6thread17LinearCombinationISK_Li1EffLNS1M_9ScaleType4KindE0ELNS_15FloatRoundStyleE2ESK_EENS1_15EpilogueDefaultEEEEEvvEEEEvNT_6ParamsE:
        .type           _ZN7cutlass13device_kernelINS_4gemm6kernel13GemmUniversalIN4cute5tupleIJiiiiEEENS1_10collective13CollectiveMmaINS1_34MainloopSm90TmaGmmaWarpSpecializedILi2ENS5_IJNS4_1CILi2EEENSA_ILi1EEESC_EEENS1_35KernelTmaWarpSpecializedCooperativeEEENS5_IJNSA_ILi256EEENSA_ILi160EEENSA_ILi128EEEEEENS_6half_tENS5_IJlSC_lEEESK_SL_NS4_8TiledMMAINS4_8MMA_AtomIJNS4_4SM904GMMA25MMA_64x32x16_F32F16F16_SSILNSP_5MajorE0ELSR_0ELNSP_7ScaleInE1ELSS_1EEEEEENS4_6LayoutISD_NS5_IJSC_NSA_ILi0EEESW_EEEEENS5_IJNS4_10UnderscoreESZ_SZ_EEEEENS4_13SM90_TMA_LOADENS4_14ComposedLayoutINS4_7SwizzleILi3ELi4ELi3EEENS4_18smem_ptr_flag_bitsILi16EEENSV_INS5_IJNSA_ILi8EEENSA_ILi64EEEEEENS5_IJS19_SC_EEEEEEEvNS4_8identityENS4_23SM90_TMA_LOAD_MULTICASTES1D_vS1E_EENS_8epilogue10collective6detail29Sm90TmaWarpSpecializedAdapterINS1I_15DefaultEpilogueISK_SL_SL_NS1H_6thread17LinearCombinationISK_Li1EffLNS1M_9ScaleType4KindE0ELNS_15FloatRoundStyleE2ESK_EENS1_15EpilogueDefaultEEEEEvvEEEEvNT_6ParamsE,@function
        .size           _ZN7cutlass13device_kernelINS_4gemm6kernel13GemmUniversalIN4cute5tupleIJiiiiEEENS1_10collective13CollectiveMmaINS1_34MainloopSm90TmaGmmaWarpSpecializedILi2ENS5_IJNS4_1CILi2EEENSA_ILi1EEESC_EEENS1_35KernelTmaWarpSpecializedCooperativeEEENS5_IJNSA_ILi256EEENSA_ILi160EEENSA_ILi128EEEEEENS_6half_tENS5_IJlSC_lEEESK_SL_NS4_8TiledMMAINS4_8MMA_AtomIJNS4_4SM904GMMA25MMA_64x32x16_F32F16F16_SSILNSP_5MajorE0ELSR_0ELNSP_7ScaleInE1ELSS_1EEEEEENS4_6LayoutISD_NS5_IJSC_NSA_ILi0EEESW_EEEEENS5_IJNS4_10UnderscoreESZ_SZ_EEEEENS4_13SM90_TMA_LOADENS4_14ComposedLayoutINS4_7SwizzleILi3ELi4ELi3EEENS4_18smem_ptr_flag_bitsILi16EEENSV_INS5_IJNSA_ILi8EEENSA_ILi64EEEEEENS5_IJS19_SC_EEEEEEEvNS4_8identityENS4_23SM90_TMA_LOAD_MULTICASTES1D_vS1E_EENS_8epilogue10collective6detail29Sm90TmaWarpSpecializedAdapterINS1I_15DefaultEpilogueISK_SL_SL_NS1H_6thread17LinearCombinationISK_Li1EffLNS1M_9ScaleType4KindE0ELNS_15FloatRoundStyleE2ESK_EENS1_15EpilogueDefaultEEEEEvvEEEEvNT_6ParamsE,(.L_x_385 - _ZN7cutlass13device_kernelINS_4gemm6kernel13GemmUniversalIN4cute5tupleIJiiiiEEENS1_10collective13CollectiveMmaINS1_34MainloopSm90TmaGmmaWarpSpecializedILi2ENS5_IJNS4_1CILi2EEENSA_ILi1EEESC_EEENS1_35KernelTmaWarpSpecializedCooperativeEEENS5_IJNSA_ILi256EEENSA_ILi160EEENSA_ILi128EEEEEENS_6half_tENS5_IJlSC_lEEESK_SL_NS4_8TiledMMAINS4_8MMA_AtomIJNS4_4SM904GMMA25MMA_64x32x16_F32F16F16_SSILNSP_5MajorE0ELSR_0ELNSP_7ScaleInE1ELSS_1EEEEEENS4_6LayoutISD_NS5_IJSC_NSA_ILi0EEESW_EEEEENS5_IJNS4_10UnderscoreESZ_SZ_EEEEENS4_13SM90_TMA_LOADENS4_14ComposedLayoutINS4_7SwizzleILi3ELi4ELi3EEENS4_18smem_ptr_flag_bitsILi16EEENSV_INS5_IJNSA_ILi8EEENSA_ILi64EEEEEENS5_IJS19_SC_EEEEEEEvNS4_8identityENS4_23SM90_TMA_LOAD_MULTICASTES1D_vS1E_EENS_8epilogue10collective6detail29Sm90TmaWarpSpecializedAdapterINS1I_15DefaultEpilogueISK_SL_SL_NS1H_6thread17LinearCombinationISK_Li1EffLNS1M_9ScaleType4KindE0ELNS_15FloatRoundStyleE2ESK_EENS1_15EpilogueDefaultEEEEEvvEEEEvNT_6ParamsE)
        .other          _ZN7cutlass13device_kernelINS_4gemm6kernel13GemmUniversalIN4cute5tupleIJiiiiEEENS1_10collective13CollectiveMmaINS1_34MainloopSm90TmaGmmaWarpSpecializedILi2ENS5_IJNS4_1CILi2EEENSA_ILi1EEESC_EEENS1_35KernelTmaWarpSpecializedCooperativeEEENS5_IJNSA_ILi256EEENSA_ILi160EEENSA_ILi128EEEEEENS_6half_tENS5_IJlSC_lEEESK_SL_NS4_8TiledMMAINS4_8MMA_AtomIJNS4_4SM904GMMA25MMA_64x32x16_F32F16F16_SSILNSP_5MajorE0ELSR_0ELNSP_7ScaleInE1ELSS_1EEEEEENS4_6LayoutISD_NS5_IJSC_NSA_ILi0EEESW_EEEEENS5_IJNS4_10UnderscoreESZ_SZ_EEEEENS4_13SM90_TMA_LOADENS4_14ComposedLayoutINS4_7SwizzleILi3ELi4ELi3EEENS4_18smem_ptr_flag_bitsILi16EEENSV_INS5_IJNSA_ILi8EEENSA_ILi64EEEEEENS5_IJS19_SC_EEEEEEEvNS4_8identityENS4_23SM90_TMA_LOAD_MULTICASTES1D_vS1E_EENS_8epilogue10collective6detail29Sm90TmaWarpSpecializedAdapterINS1I_15DefaultEpilogueISK_SL_SL_NS1H_6thread17LinearCombinationISK_Li1EffLNS1M_9ScaleType4KindE0ELNS_15FloatRoundStyleE2ESK_EENS1_15EpilogueDefaultEEEEEvvEEEEvNT_6ParamsE,@"STO_CUDA_ENTRY STV_DEFAULT"
_ZN7cutlass13device_kernelINS_4gemm6kernel13GemmUniversalIN4cute5tupleIJiiiiEEENS1_10collective13CollectiveMmaINS1_34MainloopSm90TmaGmmaWarpSpecializedILi2ENS5_IJNS4_1CILi2EEENSA_ILi1EEESC_EEENS1_35KernelTmaWarpSpecializedCooperativeEEENS5_IJNSA_ILi256EEENSA_ILi160EEENSA_ILi128EEEEEENS_6half_tENS5_IJlSC_lEEESK_SL_NS4_8TiledMMAINS4_8MMA_AtomIJNS4_4SM904GMMA25MMA_64x32x16_F32F16F16_SSILNSP_5MajorE0ELSR_0ELNSP_7ScaleInE1ELSS_1EEEEEENS4_6LayoutISD_NS5_IJSC_NSA_ILi0EEESW_EEEEENS5_IJNS4_10UnderscoreESZ_SZ_EEEEENS4_13SM90_TMA_LOADENS4_14ComposedLayoutINS4_7SwizzleILi3ELi4ELi3EEENS4_18smem_ptr_flag_bitsILi16EEENSV_INS5_IJNSA_ILi8EEENSA_ILi64EEEEEENS5_IJS19_SC_EEEEEEEvNS4_8identityENS4_23SM90_TMA_LOAD_MULTICASTES1D_vS1E_EENS_8epilogue10collective6detail29Sm90TmaWarpSpecializedAdapterINS1I_15DefaultEpilogueISK_SL_SL_NS1H_6thread17LinearCombinationISK_Li1EffLNS1M_9ScaleType4KindE0ELNS_15FloatRoundStyleE2ESK_EENS1_15EpilogueDefaultEEEEEvvEEEEvNT_6ParamsE:
[----:B------:R-:W0:Y:S01]  /*0000*/  LDC R1, c[0x0][0x28] ;  /* 0x00000a00ff017b82 */ /* 0x000e220000000800 */
[----:B------:R-:W1:Y:S01]  /*0010*/  S2R R2, SR_TID.X ;  /* 0x0000000000027919 */ /* 0x000e620000002100 */
[----:B------:R-:W-:Y:S01]  /*0020*/  ELECT P0, URZ, PT ;  /* 0x00000000003f782f */ /* 0x000fe20003800000 */
[----:B------:R-:W-:Y:S01]  /*0030*/  BSSY B0, `(.L_x_0) ;  /* 0x0000015000007945 */ /* 0x000fe20003800000 */
[--C-:B-1----:R-:W-:Y:S02]  /*0040*/  SHF.R.U32.HI R0, RZ, 0x5, R2.reuse ;  /* 0x00000005ff007819 */ /* 0x102fe40000011602 */
[----:B------:R-:W-:-:S03]  /*0050*/  SHF.R.U32.HI R3, RZ, 0x7, R2 ;  /* 0x00000007ff037819 */ /* 0x000fc60000011602 */
[----:B------:R-:W1:Y:S04]  /*0060*/  SHFL.IDX PT, R4, R0, RZ, 0x1f ;  /* 0x00001fff00047589 */ /* 0x000e6800000e0000 */
[----:B------:R-:W2:Y:S01]  /*0070*/  SHFL.IDX PT, R3, R3, RZ, 0x1f ;  /* 0x00001fff03037589 */ /* 0x000ea200000e0000 */
[----:B-1----:R-:W-:Y:S02]  /*0080*/  R2UR UR9, R4 ;  /* 0x00000000040972ca */ /* 0x002fe400000e0000 */
[----:B--2---:R-:W-:-:S11]  /*0090*/  R2UR UR5, R3 ;  /* 0x00000000030572ca */ /* 0x004fd600000e0000 */
[----:B------:R-:W-:Y:S02]  /*00a0*/  USHF.R.S32.HI UR4, URZ, 0x1f, UR9 ;  /* 0x0000001f3f047899 */ /* 0x000fe40008011409 */
[----:B------:R-:W-:Y:S02]  /*00b0*/  ISETP.NE.OR P0, PT, RZ, UR9, !P0 ;  /* 0x00000009ff007c0c */ /* 0x000fe4000c705670 */
[----:B------:R-:W-:-:S04]  /*00c0*/  ULEA.HI UR4, UR4, UR9, URZ, 0x2 ;  /* 0x0000000904047291 */ /* 0x000fc8000f8f103f */
[----:B------:R-:W-:-:S04]  /*00d0*/  ULOP3.LUT UR4, UR4, 0xfffffffc, URZ, 0xc0, !UPT ;  /* 0xfffffffc04047892 */ /* 0x000fc8000f8ec03f */
[----:B------:R-:W-:-:S03]  /*00e0*/  UIADD3 UR9, UR9, -UR4, URZ ;  /* 0x8000000409097290 */ /* 0x000fc6000fffe03f */
[----:B0-----:R-:W-:Y:S09]  /*00f0*/  @P0 BRA `(.L_x_1) ;  /* 0x0000000000200947 */ /* 0x001ff20003800000 */
[----:B------:R-:W-:Y:S02]  /*0100*/  ULDC.64 UR6, c[0x0][0x198] ;  /* 0x0000660000067ab9 */ /* 0x000fe40000000a00 */
[----:B------:R-:W-:Y:S02]  /*0110*/  UIADD3 UR10, UP0, UR6, 0xf0, URZ ;  /* 0x000000f0060a7890 */ /* 0x000fe4000ff1e03f */
[----:B------:R-:W-:Y:S02]  /*0120*/  UIADD3 UR6, UP1, UR6, 0x1f0, URZ ;  /* 0x000001f006067890 */ /* 0x000fe4000ff3e03f */
[----:B------:R-:W-:Y:S02]  /*0130*/  UIADD3.X UR11, URZ, UR7, URZ, UP0, !UPT ;  /* 0x000000073f0b7290 */ /* 0x000fe400087fe43f */
[----:B------:R-:W-:-:S07]  /*0140*/  UIADD3.X UR7, URZ, UR7, URZ, UP1, !UPT ;  /* 0x000000073f077290 */ /* 0x000fce0008ffe43f */
[----:B------:R0:W-:Y:S02]  /*0150*/  UTMACCTL.PF [UR10] ;  /* 0x000000000a0079b9 */ /* 0x0001e40008040000 */
[----:B------:R0:W-:Y:S02]  /*0160*/  UTMACCTL.PF [UR6] ;  /* 0x00000000060079b9 */ /* 0x0001e40008040000 */
[----:B0-----:R-:W-:Y:S01]  /*0170*/  NOP ;  /* 0x0000000000007918 */ /* 0x001fe20000000000 */
.L_x_1:
[----:B------:R-:W-:Y:S05]  /*0180*/  BSYNC B0 ;  /* 0x0000000000007941 */ /* 0x000fea0003800000 */
.L_x_0:
[----:B------:R-:W0:Y:S01]  /*0190*/  SHFL.IDX PT, R3, R0, RZ, 0x1f ;  /* 0x00001fff00037589 */ /* 0x000e2200000e0000 */
[----:B------:R-:W-:Y:S01]  /*01a0*/  UISETP.NE.AND UP0, UPT, UR9, 0x3, UPT ;  /* 0x000000030900788c */ /* 0x000fe2000bf05270 */
[----:B------:R-:W-:Y:S01]  /*01b0*/  ISETP.NE.AND P1, PT, RZ, UR5, PT ;  /* 0x00000005ff007c0c */ /* 0x000fe2000bf25270 */
[----:B------:R-:W-:Y:S02]  /*01c0*/  UIADD3 UR16, UR5, -0x1, URZ ;  /* 0xffffffff05107890 */ /* 0x000fe4000fffe03f */
[----:B------:R-:W-:Y:S02]  /*01d0*/  UISETP.EQ.OR UP0, UPT, UR9, URZ, !UP0 ;  /* 0x0000003f0900728c */ /* 0x000fe4000c702670 */
[----:B------:R-:W-:Y:S02]  /*01e0*/  UISETP.GE.U32.AND UP1, UPT, UR16, 0x2, UPT ;  /* 0x000000021000788c */ /* 0x000fe4000bf26070 */
[----:B------:R-:W-:-:S04]  /*01f0*/  UISETP.EQ.AND UP0, UPT, UR5, URZ, UP0 ;  /* 0x0000003f0500728c */ /* 0x000fc80008702270 */
[----:B------:R-:W-:-:S04]  /*0200*/  USEL UR38, URZ, 0x1, !UP0 ;  /* 0x000000013f267887 */ /* 0x000fc8000c000000 */
[----:B------:R-:W-:Y:S01]  /*0210*/  USEL UR38, UR38, 0x2, UP1 ;  /* 0x0000000226267887 */ /* 0x000fe20008800000 */
[----:B0-----:R-:W-:-:S13]  /*0220*/  ISETP.NE.AND P0, PT, R3, RZ, PT ;  /* 0x000000ff0300720c */ /* 0x001fda0003f05270 */
[----:B------:R-:W-:Y:S05]  /*0230*/  @P0 BRA `(.L_x_2) ;  /* 0x0000000000480947 */ /* 0x000fea0003800000 */
[----:B------:R-:W0:Y:S01]  /*0240*/  S2UR UR8, SR_CgaCtaId ;  /* 0x00000000000879c3 */ /* 0x000e220000008800 */
[----:B------:R-:W-:Y:S01]  /*0250*/  UMOV UR4, 0x400 ;  /* 0x0000040000047882 */ /* 0x000fe20000000000 */
[----:B------:R-:W-:Y:S01]  /*0260*/  UMOV UR5, 0x1 ;  /* 0x0000000100057882 */ /* 0x000fe20000000000 */
[----:B------:R-:W-:Y:S01]  /*0270*/  UMOV UR6, 0x4 ;  /* 0x0000000400067882 */ /* 0x000fe20000000000 */
[----:B------:R-:W-:Y:S01]  /*0280*/  ELECT P0, URZ, PT ;  /* 0x00000000003f782f */ /* 0x000fe20003800000 */
[----:B------:R-:W-:-:S04]  /*0290*/  UIADD3 UR6, -UR6, 0x100000, URZ ;  /* 0x0010000006067890 */ /* 0x000fc8000fffe13f */
[----:B------:R-:W-:Y:S02]  /*02a0*/  USHF.L.U32 UR7, UR6, 0xb, URZ ;  /* 0x0000000b06077899 */ /* 0x000fe4000800063f */
[----:B------:R-:W-:Y:S02]  /*02b0*/  USHF.L.U32 UR6, UR6, 0x1, URZ ;  /* 0x0000000106067899 */ /* 0x000fe4000800063f */
[----:B0-----:R-:W-:Y:S02]  /*02c0*/  ULEA UR8, UR8, UR4, 0x18 ;  /* 0x0000000408087291 */ /* 0x001fe4000f8ec03f */
[----:B------:R-:W-:-:S04]  /*02d0*/  UIADD3 UR4, -UR5, 0x100000, URZ ;  /* 0x0010000005047890 */ /* 0x000fc8000fffe13f */
[----:B------:R-:W-:Y:S02]  /*02e0*/  USHF.L.U32 UR5, UR4, 0xb, URZ ;  /* 0x0000000b04057899 */ /* 0x000fe4000800063f */
[----:B------:R-:W-:Y:S01]  /*02f0*/  USHF.L.U32 UR4, UR4, 0x1, URZ ;  /* 0x0000000104047899 */ /* 0x000fe2000800063f */
[----:B------:R-:W0:Y:S11]  /*0300*/  FENCE.VIEW.ASYNC.S ;  /* 0x00000000000073c6 */ /* 0x000e360000000000 */
[----:B0-----:R0:W1:Y:S01]  /*0310*/  SYNCS.EXCH.64 URZ, [UR8], UR4 ;  /* 0x00000004083f75b2 */ /* 0x0010620008000100 */
[----:B------:R0:W2:Y:S01]  /*0320*/  SYNCS.EXCH.64 URZ, [UR8+0x10], UR6 ;  /* 0x00001006083f75b2 */ /* 0x0000a20008000100 */
[----:B------:R0:W3:Y:S01]  /*0330*/  SYNCS.EXCH.64 URZ, [UR8+0x8], UR4 ;  /* 0x00000804083f75b2 */ /* 0x0000e20008000100 */
[----:B------:R0:W4:Y:S01]  /*0340*/  SYNCS.EXCH.64 URZ, [UR8+0x18], UR6 ;  /* 0x00001806083f75b2 */ /* 0x0001220008000100 */
[----:B------:R-:W-:Y:S01]  /*0350*/  NOP ;  /* 0x0000000000007918 */ /* 0x000fe20000000000 */
.L_x_2:
[----:B------:R-:W5:Y:S01]  /*0360*/  S2UR UR13, SR_CTAID.X ;  /* 0x00000000000d79c3 */ /* 0x000f620000002500 */
[----:B------:R-:W-:Y:S01]  /*0370*/  SHF.R.S32.HI R5, RZ, 0x1f, R2 ;  /* 0x0000001fff057819 */ /* 0x000fe20000011402 */
[----:B------:R-:W1:Y:S01]  /*0380*/  SHFL.IDX PT, R6, R0, RZ, 0x1f ;  /* 0x00001fff00067589 */ /* 0x000e6200000e0000 */
[----:B0-----:R-:W-:Y:S01]  /*0390*/  ULDC UR4, c[0x0][0x150] ;  /* 0x0000540000047ab9 */ /* 0x001fe20000000800 */
[----:B------:R-:W-:Y:S02]  /*03a0*/  ELECT P0, URZ, PT ;  /* 0x00000000003f782f */ /* 0x000fe40003800000 */
[----:B------:R-:W-:Y:S01]  /*03b0*/  LEA.HI R5, R5, R2, RZ, 0x7 ;  /* 0x0000000205057211 */ /* 0x000fe200078f38ff */
[----:B------:R-:W-:Y:S01]  /*03c0*/  ULDC UR5, c[0x0][0x154] ;  /* 0x0000550000057ab9 */ /* 0x000fe20000000800 */
[----:B------:R-:W-:Y:S01]  /*03d0*/  ULDC UR8, c[0x0][0x144] ;  /* 0x0000510000087ab9 */ /* 0x000fe20000000800 */
[----:B------:R-:W0:Y:S01]  /*03e0*/  S2UR UR10, SR_CTAID.Y ;  /* 0x00000000000a79c3 */ /* 0x000e220000002600 */
[----:B------:R-:W-:Y:S01]  /*03f0*/  LOP3.LUT R5, R5, 0xffffff80, RZ, 0xc0, !PT ;  /* 0xffffff8005057812 */ /* 0x000fe200078ec0ff */
[----:B------:R-:W-:Y:S01]  /*0400*/  NOP ;  /* 0x0000000000007918 */ /* 0x000fe20000000000 */
[----:B------:R-:W-:Y:S01]  /*0410*/  NOP ;  /* 0x0000000000007918 */ /* 0x000fe20000000000 */
[----:B------:R-:W-:Y:S01]  /*0420*/  ULDC UR11, c[0x0][0x148] ;  /* 0x00005200000b7ab9 */ /* 0x000fe20000000800 */
[----:B------:R-:W-:-:S02]  /*0430*/  IMAD.MOV.U32 R18, RZ, RZ, 0x1 ;  /* 0x00000001ff127424 */ /* 0x000fc400078e00ff */
[----:B------:R-:W-:-:S05]  /*0440*/  IMAD.IADD R5, R2, 0x1, -R5 ;  /* 0x0000000102057824 */ /* 0x000fca00078e0a05 */
[----:B------:R-:W-:Y:S02]  /*0450*/  SHF.R.S32.HI R4, RZ, 0x1f, R5 ;  /* 0x0000001fff047819 */ /* 0x000fe40000011405 */
[----:B-----5:R-:W-:Y:S02]  /*0460*/  I2FP.F32.U32 R7, UR13 ;  /* 0x0000000d00077c45 */ /* 0x020fe40008201000 */
[----:B------:R-:W-:Y:S02]  /*0470*/  LEA.HI R4, R4, R5, RZ, 0x3 ;  /* 0x0000000504047211 */ /* 0x000fe400078f18ff */
[----:B-1----:R-:W-:Y:S01]  /*0480*/  ISETP.NE.OR P0, PT, R6, RZ, !P0 ;  /* 0x000000ff0600720c */ /* 0x002fe20004705670 */
[----:B------:R-:W-:Y:S01]  /*0490*/  FMUL R8, R7, UR4 ;  /* 0x0000000407087c20 */ /* 0x000fe20008400000 */
[--C-:B------:R-:W-:Y:S02]  /*04a0*/  SHF.R.S32.HI R0, RZ, 0x3, R4.reuse ;  /* 0x00000003ff007819 */ /* 0x100fe40000011404 */
[----:B------:R-:W-:-:S02]  /*04b0*/  SHF.R.S32.HI R7, RZ, 0x1f, R4 ;  /* 0x0000001fff077819 */ /* 0x000fc40000011404 */
[----:B------:R-:W-:Y:S01]  /*04c0*/  SHF.R.S32.HI R4, RZ, 0x1f, R3 ;  /* 0x0000001fff047819 */ /* 0x000fe20000011403 */
[----:B------:R-:W1:Y:S01]  /*04d0*/  F2I.U32.TRUNC.NTZ R8, R8 ;  /* 0x0000000800087305 */ /* 0x000e62000020f000 */
[----:B------:R-:W-:Y:S02]  /*04e0*/  LEA.HI R7, R7, R0, RZ, 0x2 ;  /* 0x0000000007077211 */ /* 0x000fe400078f10ff */
[----:B------:R-:W-:Y:S02]  /*04f0*/  LEA.HI R4, R4, R3, RZ, 0x2 ;  /* 0x0000000304047211 */ /* 0x000fe400078f10ff */
[----:B------:R-:W-:Y:S01]  /*0500*/  LOP3.LUT R7, R7, 0xfffffffc, RZ, 0xc0, !PT ;  /* 0xfffffffc07077812 */ /* 0x000fe200078ec0ff */
[----:B------:R-:W-:Y:S01]  /*0510*/  VOTEU.ALL UP0, P0 ;  /* 0x00000000003f7886 */ /* 0x000fe20000000000 */
[----:B------:R-:W-:Y:S01]  /*0520*/  LOP3.LUT R4, R4, 0x3ffffffc, RZ, 0xc0, !PT ;  /* 0x3ffffffc04047812 */ /* 0x000fe200078ec0ff */
[----:B------:R-:W-:Y:S02]  /*0530*/  VOTEU.ALL UP1, P0 ;  /* 0x00000000003f7886 */ /* 0x000fe40000020000 */
[----:B------:R-:W-:Y:S01]  /*0540*/  IMAD.IADD R7, R0, 0x1, -R7 ;  /* 0x0000000100077824 */ /* 0x000fe200078e0a07 */
[----:B0-----:R-:W-:Y:S01]  /*0550*/  I2FP.F32.U32 R0, UR10 ;  /* 0x0000000a00007c45 */ /* 0x001fe20008201000 */
[----:B------:R-:W-:Y:S01]  /*0560*/  IMAD.IADD R4, R3, 0x1, -R4 ;  /* 0x0000000103047824 */ /* 0x000fe200078e0a04 */
[----:B------:R-:W0:Y:S01]  /*0570*/  @!UP0 S2UR UR7, SR_CgaCtaId ;  /* 0x00000000000789c3 */ /* 0x000e220000008800 */
[----:B------:R-:W-:Y:S01]  /*0580*/  @!UP0 UMOV UR6, 0x400 ;  /* 0x0000040000068882 */ /* 0x000fe20000000000 */
[----:B-1----:R-:W-:Y:S01]  /*0590*/  R2UR UR4, R8 ;  /* 0x00000000080472ca */ /* 0x002fe200000e0000 */
[----:B------:R-:W-:-:S02]  /*05a0*/  IMAD R4, R4, 0x4, R7 ;  /* 0x0000000404047824 */ /* 0x000fc400078e0207 */
[----:B------:R-:W-:Y:S02]  /*05b0*/  FMUL R6, R0, UR5 ;  /* 0x0000000500067c20 */ /* 0x000fe40008400000 */
[C---:B------:R-:W-:Y:S01]  /*05c0*/  IMAD.SHL.U32 R19, R4.reuse, 0x4, RZ ;  /* 0x0000000404137824 */ /* 0x040fe200078e00ff */
[----:B------:R-:W-:-:S03]  /*05d0*/  LEA.HI R0, R4, R4, RZ, 0x1 ;  /* 0x0000000404007211 */ /* 0x000fc600078f08ff */
[----:B------:R-:W1:Y:S01]  /*05e0*/  F2I.U32.TRUNC.NTZ R6, R6 ;  /* 0x0000000600067305 */ /* 0x000e62000020f000 */
[----:B------:R-:W-:Y:S02]  /*05f0*/  LOP3.LUT R3, R0, 0xfffffffe, RZ, 0xc0, !PT ;  /* 0xfffffffe00037812 */ /* 0x000fe400078ec0ff */
[C---:B------:R-:W-:Y:S01]  /*0600*/  LOP3.LUT R19, R4.reuse, 0xc, R19, 0x78, !PT ;  /* 0x0000000c04137812 */ /* 0x040fe200078e7813 */
[----:B------:R-:W-:Y:S02]  /*0610*/  UIADD3 UR4, -UR4, URZ, URZ ;  /* 0x0000003f04047290 */ /* 0x000fe4000fffe13f */
[----:B------:R-:W-:Y:S02]  /*0620*/  IMAD.IADD R3, R4, 0x1, -R3 ;  /* 0x0000000104037824 */ /* 0x000fe400078e0a03 */
[----:B------:R-:W-:-:S03]  /*0630*/  UIMAD UR8, UR8, UR4, UR13 ;  /* 0x00000004080872a4 */ /* 0x000fc6000f8e020d */
[----:B------:R-:W-:Y:S02]  /*0640*/  UMOV UR4, 0x20 ;  /* 0x0000002000047882 */ /* 0x000fe40000000000 */
[----:B------:R-:W-:-:S04]  /*0650*/  @!UP0 UIADD3 UR4, -UR4, 0x100000, URZ ;  /* 0x0010000004048890 */ /* 0x000fc8000fffe13f */
[----:B------:R-:W-:Y:S02]  /*0660*/  @!UP0 USHF.L.U32 UR5, UR4, 0xb, URZ ;  /* 0x0000000b04058899 */ /* 0x000fe4000800063f */
[----:B------:R-:W-:Y:S01]  /*0670*/  @!UP0 USHF.L.U32 UR4, UR4, 0x1, URZ ;  /* 0x0000000104048899 */ /* 0x000fe2000800063f */
[----:B------:R-:W-:Y:S01]  /*0680*/  ISETP.NE.AND P3, PT, R3, UR8, PT ;  /* 0x0000000803007c0c */ /* 0x000fe2000bf65270 */
[----:B0-----:R-:W-:Y:S01]  /*0690*/  @!UP0 ULEA UR6, UR7, UR6, 0x18 ;  /* 0x0000000607068291 */ /* 0x001fe2000f8ec03f */
[----:B------:R-:W0:Y:S01]  /*06a0*/  LDC R3, c[0x0][0x140] ;  /* 0x00005000ff037b82 */ /* 0x000e220000000800 */
[----:B-1----:R-:W-:Y:S01]  /*06b0*/  R2UR UR12, R6 ;  /* 0x00000000060c72ca */ /* 0x002fe200000e0000 */
[----:B------:R-:W-:Y:S01]  /*06c0*/  VOTEU.ALL UP0, P0 ;  /* 0x00000000003f7886 */ /* 0x000fe20000000000 */
[----:B------:R-:W-:-:S04]  /*06d0*/  LOP3.LUT P0, RZ, R5, 0x7, RZ, 0xc0, !PT ;  /* 0x0000000705ff7812 */ /* 0x000fc8000780c0ff */
[C---:B------:R-:W-:Y:S01]  /*06e0*/  ISETP.LT.U32.AND P0, PT, R19.reuse, 0x2, !P0 ;  /* 0x000000021300780c */ /* 0x040fe20004701070 */
[----:B------:R-:W1:Y:S03]  /*06f0*/  FENCE.VIEW.ASYNC.S ;  /* 0x00000000000073c6 */ /* 0x000e660000000000 */
[----:B-1----:R-:W1:Y:S01]  /*0700*/  @!UP0 SYNCS.EXCH.64 URZ, [UR6+0x30], UR4 ;  /* 0x00003004063f85b2 */ /* 0x002e620008000100 */
[----:B------:R-:W-:Y:S02]  /*0710*/  @P3 LEA.HI R0, R19, R19, RZ, 0x1 ;  /* 0x0000001313003211 */ /* 0x000fe400078f08ff */
[----:B------:R-:W-:Y:S02]  /*0720*/  UIADD3 UR12, -UR12, URZ, URZ ;  /* 0x0000003f0c0c7290 */ /* 0x000fe4000fffe13f */
[----:B------:R-:W-:Y:S02]  /*0730*/  @P3 SHF.R.S32.HI R0, RZ, 0x1, R0 ;  /* 0x00000001ff003819 */ /* 0x000fe40000011400 */
[----:B0-----:R-:W-:-:S02]  /*0740*/  ISETP.EQ.U32.AND P2, PT, R3, 0x1, PT ;  /* 0x000000010300780c */ /* 0x001fc40003f42070 */
[----:B------:R-:W-:Y:S01]  /*0750*/  SEL R3, RZ, 0x1, !P0 ;  /* 0x00000001ff037807 */ /* 0x000fe20004000000 */
[----:B------:R0:W1:Y:S01]  /*0760*/  @!UP1 SYNCS.EXCH.64 URZ, [UR6+0x38], UR4 ;  /* 0x00003804063f95b2 */ /* 0x0000620008000100 */
[----:B------:R-:W-:Y:S01]  /*0770*/  NOP ;  /* 0x0000000000007918 */ /* 0x000fe20000000000 */
[----:B0-----:R-:W-:-:S06]  /*0780*/  UIMAD UR4, UR11, UR12, UR10 ;  /* 0x0000000c0b0472a4 */ /* 0x001fcc000f8e020a */
[----:B------:R-:W-:-:S04]  /*0790*/  @P3 ISETP.NE.AND P4, PT, R0, UR4, PT ;  /* 0x0000000400003c0c */ /* 0x000fc8000bf85270 */
[----:B------:R-:W-:-:S04]  /*07a0*/  @P3 SEL R18, RZ, 0x1, P4 ;  /* 0x00000001ff123807 */ /* 0x000fc80002000000 */
[----:B------:R-:W-:Y:S01]  /*07b0*/  LOP3.LUT R18, R18, R3, RZ, 0xc0, !PT ;  /* 0x0000000312127212 */ /* 0x000fe200078ec0ff */
[----:B------:R-:W-:Y:S06]  /*07c0*/  @!P2 BRA `(.L_x_3) ;  /* 0x000000000008a947 */ /* 0x000fec0003800000 */
[----:B-1234-:R-:W-:Y:S01]  /*07d0*/  UCGABAR_ARV ;  /* 0x00000000000079c7 */ /* 0x01efe20008000000 */
[----:B------:R-:W-:Y:S05]  /*07e0*/  BRA `(.L_x_4) ;  /* 0x0000000000047947 */ /* 0x000fea0003800000 */
.L_x_3:
[----:B-1234-:R-:W-:Y:S01]  /*07f0*/  NOP ;  /* 0x0000000000007918 */ /* 0x01efe20000000000 */
.L_x_4:
[----:B------:R-:W-:Y:S01]  /*0800*/  ULDC UR4, c[0x0][0x65c] ;  /* 0x0001970000047ab9 */ /* 0x000fe20000000800 */
[----:B------:R-:W-:Y:S01]  /*0810*/  UMOV UR5, URZ ;  /* 0x0000003f00057c82 */ /* 0x000fe20008000000 */
[----:B------:R-:W-:-:S03]  /*0820*/  UISETP.NE.AND UP0, UPT, UR4, 0x1, UPT ;  /* 0x000000010400788c */ /* 0x000fc6000bf05270 */
[----:B------:R-:W-:Y:S01]  /*0830*/  UMOV UR4, UR13 ;  /* 0x0000000d00047c82 */ /* 0x000fe20008000000 */
[----:B------:R-:W-:Y:S02]  /*0840*/  UP2UR UR39, UPR, URZ, 0x1 ;  /* 0x000000013f277883 */ /* 0x000fe40008000000 */
[----:B------:R-:W-:Y:S02]  /*0850*/  PLOP3.LUT P3, PT, PT, PT, UP0, 0x80, 0x0 ;  /* 0x000000000000781c */ /* 0x000fe40003f6f008 */
[----:B------:R-:W-:Y:S02]  /*0860*/  PLOP3.LUT P4, PT, PT, PT, UP0, 0x80, 0x0 ;  /* 0x000000000000781c */ /* 0x000fe40003f8f008 */
[----:B------:R-:W-:Y:S01]  /*0870*/  PLOP3.LUT P5, PT, PT, PT, UP0, 0x80, 0x0 ;  /* 0x000000000000781c */ /* 0x000fe20003faf008 */
[----:B------:R-:W-:Y:S01]  /*0880*/  @UP0 ULDC UR14, c[0x0][0x10] ;  /* 0x00000400000e0ab9 */ /* 0x000fe20000000800 */
[----:B------:R-:W-:Y:S01]  /*0890*/  @UP0 UMOV UR6, UR10 ;  /* 0x0000000a00060c82 */ /* 0x000fe20008000000 */
[----:B------:R-:W-:Y:S01]  /*08a0*/  @UP0 UMOV UR7, URZ ;  /* 0x0000003f00070c82 */ /* 0x000fe20008000000 */
[----:B------:R-:W-:Y:S01]  /*08b0*/  PLOP3.LUT P0, PT, PT, PT, UP0, 0x80, 0x0 ;  /* 0x000000000000781c */ /* 0x000fe20003f0f008 */
[----:B------:R-:W-:-:S03]  /*08c0*/  @UP0 UIMAD.WIDE.U32 UR14, UR13, UR14, UR6 ;  /* 0x0000000e0d0e02a5 */ /* 0x000fc6000f8e0006 */
[----:B------:R-:W-:Y:S01]  /*08d0*/  @!UP0 ULDC UR7, c[0x0][0xc] ;  /* 0x0000030000078ab9 */ /* 0x000fe20000000800 */
[----:B------:R-:W-:Y:S01]  /*08e0*/  @UP0 UMOV UR6, URZ ;  /* 0x0000003f00060c82 */ /* 0x000fe20008000000 */
[----:B------:R-:W-:Y:S01]  /*08f0*/  @!UP0 UIMAD.WIDE.U32 UR4, UR10, UR7, UR4 ;  /* 0x000000070a0482a5 */ /* 0x000fe2000f8e0004 */
[----:B------:R-:W-:Y:S01]  /*0900*/  IMAD.U32 R17, RZ, RZ, UR15 ;  /* 0x0000000fff117e24 */ /* 0x000fe2000f8e00ff */
[----:B------:R-:W-:Y:S01]  /*0910*/  @UP0 UIADD3 UR6, UR15, UR6, URZ ;  /* 0x000000060f060290 */ /* 0x000fe2000fffe03f */
[----:B------:R-:W-:-:S03]  /*0920*/  IMAD.U32 R16, RZ, RZ, UR14 ;  /* 0x0000000eff107e24 */ /* 0x000fc6000f8e00ff */
[----:B------:R-:W-:Y:S02]  /*0930*/  IMAD.U32 R4, RZ, RZ, UR4 ;  /* 0x00000004ff047e24 */ /* 0x000fe4000f8e00ff */
[----:B------:R-:W-:Y:S02]  /*0940*/  IMAD.U32 R7, RZ, RZ, UR5 ;  /* 0x00000005ff077e24 */ /* 0x000fe4000f8e00ff */
[----:B------:R-:W-:Y:S02]  /*0950*/  @P3 IMAD.U32 R17, RZ, RZ, UR6 ;  /* 0x00000006ff113e24 */ /* 0x000fe4000f8e00ff */
[----:B------:R-:W-:Y:S02]  /*0960*/  IMAD.U32 R5, RZ, RZ, UR5 ;  /* 0x00000005ff057e24 */ /* 0x000fe4000f8e00ff */
[----:B------:R-:W-:Y:S02]  /*0970*/  IMAD.U32 R6, RZ, RZ, UR4 ;  /* 0x00000004ff067e24 */ /* 0x000fe4000f8e00ff */
[----:B------:R-:W-:-:S02]  /*0980*/  @!P4 IMAD.MOV.U32 R16, RZ, RZ, R4 ;  /* 0x000000ffff10c224 */ /* 0x000fc400078e0004 */
[----:B------:R-:W-:Y:S01]  /*0990*/  @!P5 IMAD.MOV.U32 R17, RZ, RZ, R7 ;  /* 0x000000ffff11d224 */ /* 0x000fe200078e0007 */
[----:B------:R-:W-:Y:S06]  /*09a0*/  @!P2 BRA `(.L_x_5) ;  /* 0x00000000000ca947 */ /* 0x000fec0003800000 */
[----:B------:R-:W-:Y:S01]  /*09b0*/  UCGABAR_WAIT ;  /* 0x0000000000007dc7 */ /* 0x000fe20008000000 */
[----:B------:R-:W-:Y:S01]  /*09c0*/  CCTL.IVALL ;  /* 0x00000000ff00798f */ /* 0x000fe20002000000 */
[----:B------:R-:W-:Y:S05]  /*09d0*/  BRA `(.L_x_6) ;  /* 0x0000000000047947 */ /* 0x000fea0003800000 */
.L_x_5:
[----:B------:R-:W-:Y:S06]  /*09e0*/  BAR.SYNC.DEFER_BLOCKING 0x0 ;  /* 0x0000000000007b1d */ /* 0x000fec0000010000 */
.L_x_6:
[----:B------:R-:W-:Y:S05]  /*09f0*/  @!P1 BRA `(.L_x_7) ;  /* 0x000000f4005c9947 */ /* 0x000fea0003800000 */
[----:B------:R-:W-:-:S06]  /*0a00*/  UISETP.GT.U32.AND UP0, UPT, UR16, 0x1, UPT ;  /* 0x000000011000788c */ /* 0x000fcc000bf04070 */
[----:B------:R-:W-:-:S13]  /*0a10*/  PLOP3.LUT P0, PT, PT, PT, UP0, 0x80, 0x0 ;  /* 0x000000000000781c */ /* 0x000fda0003f0f008 */
[----:B------:R-:W-:Y:S05]  /*0a20*/  @P0 EXIT ;  /* 0x000000000000094d */ /* 0x000fea0003800000 */
[----:B------:R-:W-:Y:S01]  /*0a30*/  ULDC.64 UR4, c[0x0][0x650] ;  /* 0x0001940000047ab9 */ /* 0x000fe20000000a00 */
[----:B------:R-:W-:Y:S01]  /*0a40*/  UMOV UR40, 0xffffffff ;  /* 0xffffffff00287882 */ /* 0x000fe20000000000 */
[----:B------:R-:W-:Y:S01]  /*0a50*/  ISETP.GE.U32.AND P0, PT, R16, UR4, PT ;  /* 0x0000000410007c0c */ /* 0x000fe2000bf06070 */
[----:B------:R-:W-:Y:S01]  /*0a60*/  UMOV UR41, 0xffffffff ;  /* 0xffffffff00297882 */ /* 0x000fe20000000000 */
[----:B------:R-:W-:Y:S01]  /*0a70*/  UMOV UR42, 0xffffffff ;  /* 0xffffffff002a7882 */ /* 0x000fe20000000000 */
[----:B------:R-:W-:Y:S02]  /*0a80*/  PRMT R0, RZ, 0x7610, R0 ;  /* 0x00007610ff007816 */ /* 0x000fe40000000000 */
[----:B------:R-:W-:-:S13]  /*0a90*/  ISETP.GE.U32.AND.EX P0, PT, R17, UR5, PT, P0 ;  /* 0x0000000511007c0c */ /* 0x000fda000bf06100 */
[----:B------:R-:W-:Y:S05]  /*0aa0*/  @P0 BRA `(.L_x_8) ;  /* 0x0000000400480947 */ /* 0x000fea0003800000 */
[----:B------:R-:W-:Y:S01]  /*0ab0*/  ULDC.64 UR16, c[0x0][0x628] ;  /* 0x00018a0000107ab9 */ /* 0x000fe20000000a00 */
[C---:B------:R-:W-:Y:S01]  /*0ac0*/  R2UR UR19, R16.reuse ;  /* 0x00000000101372ca */ /* 0x040fe200000e0000 */
[----:B------:R-:W-:Y:S01]  /*0ad0*/  ULDC UR18, c[0x0][0x630] ;  /* 0x00018c0000127ab9 */ /* 0x000fe20000000800 */
[----:B------:R-:W-:Y:S02]  /*0ae0*/  ISETP.NE.U32.AND P0, PT, RZ, UR16, PT ;  /* 0x00000010ff007c0c */ /* 0x000fe4000bf05070 */
[----:B------:R-:W-:Y:S02]  /*0af0*/  R2UR UR4, R16 ;  /* 0x00000000100472ca */ /* 0x000fe400000e0000 */
[----:B------:R-:W-:Y:S02]  /*0b00*/  ISETP.NE.AND.EX P0, PT, RZ, UR17, PT, P0 ;  /* 0x00000011ff007c0c */ /* 0x000fe4000bf05300 */
[----:B------:R-:W-:-:S11]  /*0b10*/  R2UR UR5, R17 ;  /* 0x00000000110572ca */ /* 0x000fd600000e0000 */
[----:B------:R-:W-:Y:S05]  /*0b20*/  @!P0 BRA `(.L_x_9) ;  /* 0x0000000000308947 */ /* 0x000fea0003800000 */
[----:B------:R-:W-:Y:S01]  /*0b30*/  R2UR UR4, R16 ;  /* 0x00000000100472ca */ /* 0x000fe200000e0000 */
[----:B------:R-:W-:Y:S01]  /*0b40*/  ULDC UR9, c[0x0][0x634] ;  /* 0x00018d0000097ab9 */ /* 0x000fe20000000800 */
[----:B------:R-:W-:-:S11]  /*0b50*/  R2UR UR13, R17 ;  /* 0x00000000110d72ca */ /* 0x000fd600000e0000 */
[----:B------:R-:W-:-:S04]  /*0b60*/  UIADD3 UR9, UP0, UR4, UR9, URZ ;  /* 0x0000000904097290 */ /* 0x000fc8000ff1e03f */
[----:B------:R-:W-:-:S04]  /*0b70*/  UIADD3.X UR13, URZ, UR13, URZ, UP0, !UPT ;  /* 0x0000000d3f0d7290 */ /* 0x000fc800087fe43f */
[----:B------:R-:W-:-:S04]  /*0b80*/  UIMAD.WIDE.U32 UR4, UR13, UR16, URZ ;  /* 0x000000100d0472a5 */ /* 0x000fc8000f8e003f */
[----:B------:R-:W-:Y:S02]  /*0b90*/  UIMAD.WIDE.U32 UR6, UP0, UR9, UR17, UR4 ;  /* 0x00000011090672a5 */ /* 0x000fe4000f800004 */
[----:B------:R-:W-:Y:S02]  /*0ba0*/  UIMAD.WIDE.U32 UR4, UR9, UR16, URZ ;  /* 0x00000010090472a5 */ /* 0x000fe4000f8e003f */
[----:B------:R-:W-:Y:S02]  /*0bb0*/  UIADD3.X UR15, URZ, URZ, URZ, UP0, !UPT ;  /* 0x0000003f3f0f7290 */ /* 0x000fe400087fe43f */
[----:B------:R-:W-:Y:S01]  /*0bc0*/  UIADD3 URZ, UP0, UR5, UR6, URZ ;  /* 0x00000006053f7290 */ /* 0x000fe2000ff1e03f */
[----:B------:R-:W-:-:S03]  /*0bd0*/  UMOV UR14, UR7 ;  /* 0x00000007000e7c82 */ /* 0x000fc60008000000 */
[----:B------:R-:W-:-:S12]  /*0be0*/  UIMAD.WIDE.U32.X UR4, UR13, UR17, UR14, UP0 ;  /* 0x000000110d0472a5 */ /* 0x000fd800080e040e */
.L_x_9:
[----:B------:R-:W-:Y:S01]  /*0bf0*/  USHF.R.U64 UR42, UR4, UR18, UR5 ;  /* 0x00000012042a7299 */ /* 0x000fe20008001205 */
[----:B------:R-:W-:Y:S01]  /*0c00*/  R2UR UR7, R17 ;  /* 0x00000000110772ca */ /* 0x000fe200000e0000 */
[----:B------:R-:W-:Y:S02]  /*0c10*/  USHF.R.U32.HI UR4, URZ, UR18, UR5 ;  /* 0x000000123f047299 */ /* 0x000fe40008011605 */
[----:B------:R-:W-:Y:S01]  /*0c20*/  UIADD3 UR5, UP0, URZ, -UR42, URZ ;  /* 0x8000002a3f057290 */ /* 0x000fe2000ff1e03f */
[----:B------:R-:W-:Y:S01]  /*0c30*/  ULDC.64 UR14, c[0x0][0x620] ;  /* 0x00018800000e7ab9 */ /* 0x000fe20000000a00 */
[----:B------:R-:W-:Y:S02]  /*0c40*/  UMOV UR6, UR19 ;  /* 0x0000001300067c82 */ /* 0x000fe40008000000 */
[----:B------:R-:W-:Y:S01]  /*0c50*/  UIADD3.X UR4, URZ, ~UR4, URZ, UP0, !UPT ;  /* 0x800000043f047290 */ /* 0x000fe200087fe43f */
[----:B------:R-:W-:Y:S01]  /*0c60*/  ULDC UR9, c[0x0][0x618] ;  /* 0x0001860000097ab9 */ /* 0x000fe20000000800 */
[----:B------:R-:W-:-:S02]  /*0c70*/  UIMAD UR12, UR11, UR12, UR10 ;  /* 0x0000000c0b0c72a4 */ /* 0x000fc4000f8e020a */
[----:B------:R-:W-:Y:S02]  /*0c80*/  UIMAD UR4, UR4, UR14, URZ ;  /* 0x0000000e040472a4 */ /* 0x000fe4000f8e023f */
[----:B------:R-:W-:Y:S02]  /*0c90*/  UIMAD.WIDE.U32 UR6, UR5, UR14, UR6 ;  /* 0x0000000e050672a5 */ /* 0x000fe4000f8e0006 */
[----:B------:R-:W-:Y:S01]  /*0ca0*/  UIMAD UR4, UR5, UR15, UR4 ;  /* 0x0000000f050472a4 */ /* 0x000fe2000f8e0204 */
[----:B------:R-:W-:Y:S01]  /*0cb0*/  ULDC UR10, c[0x0][0x608] ;  /* 0x00018200000a7ab9 */ /* 0x000fe20000000800 */
[----:B------:R-:W-:Y:S02]  /*0cc0*/  ULDC UR18, c[0x0][0x658] ;  /* 0x0001960000127ab9 */ /* 0x000fe40000000800 */
[----:B------:R-:W-:Y:S01]  /*0cd0*/  UIADD3 UR7, UR7, UR4, URZ ;  /* 0x0000000407077290 */ /* 0x000fe2000fffe03f */
[----:B------:R-:W-:Y:S02]  /*0ce0*/  UMOV UR11, 0xffffffff ;  /* 0xffffffff000b7882 */ /* 0x000fe40000000000 */
[----:B------:R-:W-:Y:S01]  /*0cf0*/  ULDC.64 UR4, c[0x0][0x640] ;  /* 0x0001900000047ab9 */ /* 0x000fe20000000a00 */
[----:B------:R-:W-:Y:S01]  /*0d00*/  USHF.R.U64 UR16, UR6, UR9, UR7 ;  /* 0x0000000906107299 */ /* 0x000fe20008001207 */
[----:B------:R-:W-:Y:S01]  /*0d10*/  ISETP.NE.U32.AND P0, PT, RZ, UR4, PT ;  /* 0x00000004ff007c0c */ /* 0x000fe2000bf05070 */
[----:B------:R-:W-:-:S02]  /*0d20*/  USHF.R.U32.HI UR7, URZ, UR9, UR7 ;  /* 0x000000093f077299 */ /* 0x000fc40008011607 */
[----:B------:R-:W-:Y:S01]  /*0d30*/  USHF.L.U32 UR6, UR11, UR18, URZ ;  /* 0x000000120b067299 */ /* 0x000fe2000800063f */
[----:B------:R-:W-:Y:S01]  /*0d40*/  ISETP.NE.AND.EX P0, PT, RZ, UR5, PT, P0 ;  /* 0x00000005ff007c0c */ /* 0x000fe2000bf05300 */
[----:B------:R-:W-:Y:S02]  /*0d50*/  USHF.R.U64 UR22, UR16, UR10, UR7 ;  /* 0x0000000a10167299 */ /* 0x000fe40008001207 */
[----:B------:R-:W-:Y:S02]  /*0d60*/  USHF.R.U32.HI UR7, URZ, UR10, UR7 ;  /* 0x0000000a3f077299 */ /* 0x000fe40008011607 */
[----:B------:R-:W-:Y:S02]  /*0d70*/  UISETP.NE.AND UP1, UPT, UR39, URZ, UPT ;  /* 0x0000003f2700728c */ /* 0x000fe4000bf25270 */
[----:B------:R-:W-:Y:S01]  /*0d80*/  USHF.R.U64 UR23, UR22, UR18, UR7 ;  /* 0x0000001216177299 */ /* 0x000fe20008001207 */
[----:B------:R-:W-:Y:S01]  /*0d90*/  ULDC UR17, c[0x0][0x600] ;  /* 0x0001800000117ab9 */ /* 0x000fe20000000800 */
[----:B------:R-:W-:-:S02]  /*0da0*/  ULOP3.LUT UR13, URZ, UR6, URZ, 0x33, !UPT ;  /* 0x000000063f0d7292 */ /* 0x000fc4000f8e333f */
[----:B------:R-:W-:Y:S02]  /*0db0*/  UIADD3 UR15, UR17, -0x1, URZ ;  /* 0xffffffff110f7890 */ /* 0x000fe4000fffe03f */
[----:B------:R-:W-:Y:S02]  /*0dc0*/  USEL UR12, UR8, UR12, !UP1 ;  /* 0x0000000c080c7287 */ /* 0x000fe4000c800000 */
[----:B------:R-:W-:Y:S01]  /*0dd0*/  USHF.R.U32.HI UR7, URZ, UR18, UR7 ;  /* 0x000000123f077299 */ /* 0x000fe20008011607 */
[----:B------:R-:W-:Y:S01]  /*0de0*/  ULDC UR19, c[0x0][0x648] ;  /* 0x0001920000137ab9 */ /* 0x000fe20000000800 */
[----:B------:R-:W-:Y:S01]  /*0df0*/  ULDC UR20, c[0x0][0x638] ;  /* 0x00018e0000147ab9 */ /* 0x000fe20000000800 */
[----:B------:R-:W-:Y:S01]  /*0e00*/  UMOV UR21, 0x1 ;  /* 0x0000000100157882 */ /* 0x000fe20000000000 */
[----:B------:R-:W-:Y:S01]  /*0e10*/  UMOV UR6, UR23 ;  /* 0x0000001700067c82 */ /* 0x000fe20008000000 */
[----:B------:R-:W-:Y:S07]  /*0e20*/  @!P0 BRA `(.L_x_10) ;  /* 0x0000000000308947 */ /* 0x000fee0003800000 */
[----:B------:R-:W-:Y:S02]  /*0e30*/  ULDC UR10, c[0x0][0x64c] ;  /* 0x00019300000a7ab9 */ /* 0x000fe40000000800 */
        /* <DEDUP_REMOVED lines=8> */
[----:B------:R-:W-:-:S07]  /*0ec0*/  UIMAD.WIDE.U32.X UR4, UR14, UR5, UR10, UP0 ;  /* 0x000000050e0472a5 */ /* 0x000fce00080e040a */
[----:B------:R-:W-:Y:S01]  /*0ed0*/  UMOV UR6, UR4 ;  /* 0x0000000400067c82 */ /* 0x000fe20008000000 */
[----:B------:R-:W-:-:S05]  /*0ee0*/  UMOV UR7, UR5 ;  /* 0x0000000500077c82 */ /* 0x000fca0008000000 */
.L_x_10:
[----:B------:R-:W-:Y:S01]  /*0ef0*/  USHF.R.U64 UR5, UR6, UR19, UR7 ;  /* 0x0000001306057299 */ /* 0x000fe20008001207 */
[----:B------:R-:W-:Y:S01]  /*0f00*/  IMAD.MOV.U32 R0, RZ, RZ, 0x1 ;  /* 0x00000001ff007424 */ /* 0x000fe200078e00ff */
[----:B------:R-:W-:Y:S02]  /*0f10*/  USHF.L.U32 UR4, UR21, UR18, URZ ;  /* 0x0000001215047299 */ /* 0x000fe4000800063f */
[----:B------:R-:W-:Y:S02]  /*0f20*/  ULOP3.LUT UR13, UR22, UR13, URZ, 0xc0, !UPT ;  /* 0x0000000d160d7292 */ /* 0x000fe4000f8ec03f */
[----:B------:R-:W-:Y:S02]  /*0f30*/  UIADD3 UR6, -UR5, URZ, URZ ;  /* 0x0000003f05067290 */ /* 0x000fe4000fffe13f */
[----:B------:R-:W-:Y:S02]  /*0f40*/  UIMAD UR13, UR4, UR5, UR13 ;  /* 0x00000005040d72a4 */ /* 0x000fe4000f8e020d */
[----:B------:R-:W-:-:S02]  /*0f50*/  ULOP3.LUT UR15, UR16, UR15, URZ, 0xc0, !UPT ;  /* 0x0000000f100f7292 */ /* 0x000fc4000f8ec03f */
[----:B------:R-:W-:Y:S01]  /*0f60*/  UIMAD UR4, UR6, UR20, UR23 ;  /* 0x00000014060472a4 */ /* 0x000fe2000f8e0217 */
[----:B------:R-:W-:Y:S01]  /*0f70*/  ULDC UR5, c[0x0][0x610] ;  /* 0x0001840000057ab9 */ /* 0x000fe20000000800 */
[----:B------:R-:W-:Y:S02]  /*0f80*/  UISETP.NE.AND UP0, UPT, UR39, URZ, UPT ;  /* 0x0000003f2700728c */ /* 0x000fe4000bf05270 */
[----:B------:R-:W-:Y:S02]  /*0f90*/  UIMAD UR12, UR13, UR5, UR12 ;  /* 0x000000050d0c72a4 */ /* 0x000fe4000f8e020c */
[----:B------:R-:W-:-:S04]  /*0fa0*/  UIMAD UR4, UR4, UR17, UR15 ;  /* 0x00000011040472a4 */ /* 0x000fc8000f8e020f */
[----:B------:R-:W-:Y:S02]  /*0fb0*/  USEL UR41, UR4, UR12, !UP0 ;  /* 0x0000000c04297287 */ /* 0x000fe4000c000000 */
[----:B------:R-:W-:-:S12]  /*0fc0*/  USEL UR40, UR12, UR4, !UP0 ;  /* 0x000000040c287287 */ /* 0x000fd8000c000000 */
.L_x_8:
[----:B------:R-:W-:-:S08]  /*0fd0*/  NOP ;  /* 0x0000000000007918 */ /* 0x000fd00000000000 */
[----:B------:R-:W0:Y:S02]  /*0fe0*/  USETMAXREG.TRY_ALLOC.CTAPOOL UP0, 0xe8 ;  /* 0x000000e8000079c8 */ /* 0x000e240008000600 */
[----:B0-----:R-:W-:-:S13]  /*0ff0*/  PLOP3.LUT P0, PT, PT, PT, UP0, 0x80, 0x0 ;  /* 0x000000000000781c */ /* 0x001fda0003f0f008 */
[----:B------:R-:W-:Y:S05]  /*1000*/  @!P0 BRA `(.L_x_8) ;  /* 0xfffffffc00f08947 */ /* 0x000fea000383ffff */
[----:B------:R-:W-:Y:S01]  /*1010*/  ULDC.64 UR4, c[0x0][0x598] ;  /* 0x0001660000047ab9 */ /* 0x000fe20000000a00 */
[----:B------:R-:W-:Y:S01]  /*1020*/  ULDC.64 UR46, c[0x0][0x208] ;  /* 0x00008200002e7ab9 */ /* 0x000fe20000000a00 */
[----:B------:R-:W-:-:S04]  /*1030*/  ISETP.NE.U32.AND P0, PT, RZ, UR4, PT ;  /* 0x00000004ff007c0c */ /* 0x000fc8000bf05070 */
[----:B------:R-:W-:-:S13]  /*1040*/  ISETP.NE.AND.EX P0, PT, RZ, UR5, PT, P0 ;  /* 0x00000005ff007c0c */ /* 0x000fda000bf05300 */
[----:B------:R-:W-:Y:S05]  /*1050*/  @!P0 BRA `(.L_x_11) ;  /* 0x00000000001c8947 */ /* 0x000fea0003800000 */
[----:B------:R-:W0:Y:S02]  /*1060*/  LDC.64 R4, c[0x0][0x598] ;  /* 0x00016600ff047b82 */ /* 0x000e240000000a00 */
[----:B0-----:R-:W2:Y:S02]  /*1070*/  LDG.E.64 R4, desc[UR46][R4.64] ;  /* 0x0000002e04047981 */ /* 0x001ea4000c1e1b00 */
[----:B--2---:R-:W-:-:S04]  /*1080*/  ISETP.NE.U32.AND P0, PT, R4, RZ, PT ;  /* 0x000000ff0400720c */ /* 0x004fc80003f05070 */
[----:B------:R-:W-:-:S13]  /*1090*/  ISETP.NE.AND.EX P0, PT, R5, RZ, PT, P0 ;  /* 0x000000ff0500720c */ /* 0x000fda0003f05300 */
[----:B------:R-:W-:Y:S05]  /*10a0*/  @!P0 BRA `(.L_x_11) ;  /* 0x0000000000088947 */ /* 0x000fea0003800000 */
[----:B------:R0:W5:Y:S01]  /*10b0*/  LD.E R22, desc[UR46][R4.64] ;  /* 0x0000002e04167980 */ /* 0x000162000c101900 */
[----:B------:R-:W-:Y:S05]  /*10c0*/  BRA `(.L_x_12) ;  /* 0x0000000000247947 */ /* 0x000fea0003800000 */
.L_x_11:
[----:B------:R-:W-:Y:S02]  /*10d0*/  ULDC.64 UR4, c[0x0][0x588] ;  /* 0x0001620000047ab9 */ /* 0x000fe40000000a00 */
[----:B------:R-:W-:-:S04]  /*10e0*/  ISETP.NE.U32.AND P0, PT, RZ, UR4, PT ;  /* 0x00000004ff007c0c */ /* 0x000fc8000bf05070 */
[----:B------:R-:W-:-:S13]  /*10f0*/  ISETP.NE.AND.EX P0, PT, RZ, UR5, PT, P0 ;  /* 0x00000005ff007c0c */ /* 0x000fda000bf05300 */
[----:B------:R-:W-:Y:S05]  /*1100*/  @!P0 BRA `(.L_x_13) ;  /* 0x00000000000c8947 */ /* 0x000fea0003800000 */
[----:B------:R-:W0:Y:S02]  /*1110*/  LDC.64 R22, c[0x0][0x588] ;  /* 0x00016200ff167b82 */ /* 0x000e240000000a00 */
[----:B0-----:R1:W5:Y:S01]  /*1120*/  LDG.E R22, desc[UR46][R22.64] ;  /* 0x0000002e16167981 */ /* 0x001362000c1e1900 */
[----:B------:R-:W-:Y:S05]  /*1130*/  BRA `(.L_x_12) ;  /* 0x0000000000087947 */ /* 0x000fea0003800000 */
.L_x_13:
[----:B------:R-:W-:Y:S02]  /*1140*/  ULDC UR4, c[0x0][0x580] ;  /* 0x0001600000047ab9 */ /* 0x000fe40000000800 */
[----:B------:R-:W-:-:S07]  /*1150*/  IMAD.U32 R22, RZ, RZ, UR4 ;  /* 0x00000004ff167e24 */ /* 0x000fce000f8e00ff */
.L_x_12:
[----:B------:R-:W-:Y:S02]  /*1160*/  ULDC.64 UR4, c[0x0][0x5a0] ;  /* 0x0001680000047ab9 */ /* 0x000fe40000000a00 */
[----:B------:R-:W-:-:S04]  /*1170*/  ISETP.NE.U32.AND P0, PT, RZ, UR4, PT ;  /* 0x00000004ff007c0c */ /* 0x000fc8000bf05070 */
[----:B------:R-:W-:-:S13]  /*1180*/  ISETP.NE.AND.EX P0, PT, RZ, UR5, PT, P0 ;  /* 0x00000005ff007c0c */ /* 0x000fda000bf05300 */
[----:B------:R-:W-:Y:S05]  /*1190*/  @!P0 BRA `(.L_x_14) ;  /* 0x00000000001c8947 */ /* 0x000fea0003800000 */
[----:B0-----:R-:W0:Y:S02]  /*11a0*/  LDC.64 R4, c[0x0][0x5a0] ;  /* 0x00016800ff047b82 */ /* 0x001e240000000a00 */
[----:B0-----:R-:W2:Y:S02]  /*11b0*/  LDG.E.64 R4, desc[UR46][R4.64] ;  /* 0x0000002e04047981 */ /* 0x001ea4000c1e1b00 */
[----:B--2---:R-:W-:-:S04]  /*11c0*/  ISETP.NE.U32.AND P0, PT, R4, RZ, PT ;  /* 0x000000ff0400720c */ /* 0x004fc80003f05070 */
[----:B------:R-:W-:-:S13]  /*11d0*/  ISETP.NE.AND.EX P0, PT, R5, RZ, PT, P0 ;  /* 0x000000ff0500720c */ /* 0x000fda0003f05300 */
[----:B------:R-:W-:Y:S05]  /*11e0*/  @!P0 BRA `(.L_x_14) ;  /* 0x0000000000088947 */ /* 0x000fea0003800000 */
[----:B-1----:R0:W5:Y:S01]  /*11f0*/  LD.E R23, desc[UR46][R4.64] ;  /* 0x0000002e04177980 */ /* 0x002162000c101900 */
[----:B------:R-:W-:Y:S05]  /*1200*/  BRA `(.L_x_15) ;  /* 0x0000000000247947 */ /* 0x000fea0003800000 */
.L_x_14:
[----:B------:R-:W-:Y:S02]  /*1210*/  ULDC.64 UR4, c[0x0][0x590] ;  /* 0x0001640000047ab9 */ /* 0x000fe40000000a00 */
[----:B------:R-:W-:-:S04]  /*1220*/  ISETP.NE.U32.AND P0, PT, RZ, UR4, PT ;  /* 0x00000004ff007c0c */ /* 0x000fc8000bf05070 */
[----:B------:R-:W-:-:S13]  /*1230*/  ISETP.NE.AND.EX P0, PT, RZ, UR5, PT, P0 ;  /* 0x00000005ff007c0c */ /* 0x000fda000bf05300 */
[----:B------:R-:W-:Y:S05]  /*1240*/  @!P0 BRA `(.L_x_16) ;  /* 0x00000000000c8947 */ /* 0x000fea0003800000 */
[----:B0-----:R-:W1:Y:S02]  /*1250*/  LDC.64 R4, c[0x0][0x590] ;  /* 0x00016400ff047b82 */ /* 0x001e640000000a00 */
[----:B-1----:R1:W5:Y:S01]  /*1260*/  LDG.E R23, desc[UR46][R4.64] ;  /* 0x0000002e04177981 */ /* 0x002362000c1e1900 */
[----:B------:R-:W-:Y:S05]  /*1270*/  BRA `(.L_x_15) ;  /* 0x0000000000087947 */ /* 0x000fea0003800000 */
.L_x_16:
[----:B------:R-:W-:Y:S02]  /*1280*/  ULDC UR4, c[0x0][0x584] ;  /* 0x0001610000047ab9 */ /* 0x000fe40000000800 */
[----:B-1----:R-:W-:-:S07]  /*1290*/  IMAD.U32 R23, RZ, RZ, UR4 ;  /* 0x00000004ff177e24 */ /* 0x002fce000f8e00ff */
.L_x_15:
[----:B------:R-:W-:-:S13]  /*12a0*/  LOP3.LUT P0, RZ, R0, 0xff, RZ, 0xc0, !PT ;  /* 0x000000ff00ff7812 */ /* 0x000fda000780c0ff */
[----:B------:R-:W-:Y:S05]  /*12b0*/  @!P0 EXIT ;  /* 0x000000000000894d */ /* 0x000fea0003800000 */
[----:B------:R-:W-:Y:S01]  /*12c0*/  ULDC UR4, c[0x0][0x28c] ;  /* 0x0000a30000047ab9 */ /* 0x000fe20000000800 */
[----:B------:R-:W-:Y:S02]  /*12d0*/  ULOP3.LUT UR43, UR38, 0x1, URZ, 0xfc, !UPT ;  /* 0x00000001262b7892 */ /* 0x000fe4000f8efc3f */
[----:B------:R-:W-:Y:S01]  /*12e0*/  UIADD3 UR4, UR4, 0x7f, URZ ;  /* 0x0000007f04047890 */ /* 0x000fe2000fffe03f */
[----:B------:R-:W-:Y:S01]  /*12f0*/  UMOV UR36, URZ ;  /* 0x0000003f00247c82 */ /* 0x000fe20008000000 */
[----:B------:R-:W-:Y:S02]  /*1300*/  UMOV UR37, URZ ;  /* 0x0000003f00257c82 */ /* 0x000fe40008000000 */
[----:B------:R-:W-:-:S04]  /*1310*/  USHF.R.S32.HI UR5, URZ, 0x1f, UR4 ;  /* 0x0000001f3f057899 */ /* 0x000fc80008011404 */
[----:B------:R-:W-:-:S04]  /*1320*/  ULEA.HI UR5, UR5, UR4, URZ, 0x7 ;  /* 0x0000000405057291 */ /* 0x000fc8000f8f383f */
[----:B------:R-:W-:-:S12]  /*1330*/  USHF.R.S32.HI UR44, URZ, 0x7, UR5 ;  /* 0x000000073f2c7899 */ /* 0x000fd80008011405 */
.L_x_354:
[----:B------:R-:W-:Y:S01]  /*1340*/  LOP3.LUT R0, R2, 0x80, RZ, 0xc0, !PT ;  /* 0x0000008002007812 */ /* 0x000fe200078ec0ff */
[----:B------:R-:W2:Y:S01]  /*1350*/  S2UR UR6, SR_CgaCtaId ;  /* 0x00000000000679c3 */ /* 0x000ea20000008800 */
[----:B------:R-:W-:Y:S02]  /*1360*/  UMOV UR45, 0x400 ;  /* 0x00000400002d7882 */ /* 0x000fe40000000000 */
[----:B------:R-:W-:-:S06]  /*1370*/  SHF.R.U32.HI R0, RZ, 0x7, R0 ;  /* 0x00000007ff007819 */ /* 0x000fcc0000011600 */
[----:B---3--:R-:W3:Y:S01]  /*1380*/  SHFL.IDX PT, R0, R0, RZ, 0x1f ;  /* 0x00001fff00007589 */ /* 0x008ee200000e0000 */
[----:B--2---:R-:W-:Y:S01]  /*1390*/  ULEA UR45, UR6, UR45, 0x18 ;  /* 0x0000002d062d7291 */ /* 0x004fe2000f8ec03f */
[----:B---3--:R-:W-:-:S13]  /*13a0*/  R2UR UR4, R0 ;  /* 0x00000000000472ca */ /* 0x008fda00000e0000 */
[----:B------:R-:W-:-:S04]  /*13b0*/  ULEA.HI UR5, UR4, UR4, URZ, 0x1 ;  /* 0x0000000404057291 */ /* 0x000fc8000f8f083f */
[----:B------:R-:W-:-:S04]  /*13c0*/  ULOP3.LUT UR5, UR5, 0x7fffe, URZ, 0xc0, !UPT ;  /* 0x0007fffe05057892 */ /* 0x000fc8000f8ec03f */
[----:B------:R-:W-:-:S03]  /*13d0*/  UIADD3 UR5, UR4, -UR5, URZ ;  /* 0x8000000504057290 */ /* 0x000fc6000fffe03f */
[----:B------:R-:W-:Y:S01]  /*13e0*/  ULDC UR4, c[0x0][0x28c] ;  /* 0x0000a30000047ab9 */ /* 0x000fe20000000800 */
[----:B------:R-:W-:Y:S01]  /*13f0*/  ULEA UR5, UR5, UR45, 0xd ;  /* 0x0000002d05057291 */ /* 0x000fe2000f8e683f */
[----:B------:R-:W-:-:S03]  /*1400*/  ISETP.LT.AND P0, PT, RZ, UR4, PT ;  /* 0x00000004ff007c0c */ /* 0x000fc6000bf01270 */
[----:B------:R-:W-:-:S04]  /*1410*/  UIADD3 UR5, UR5, 0x100, URZ ;  /* 0x0000010005057890 */ /* 0x000fc8000fffe03f */
[----:B------:R-:W-:-:S04]  /*1420*/  USHF.R.U32.HI UR5, URZ, 0x4, UR5 ;  /* 0x000000043f057899 */ /* 0x000fc80008011605 */
[----:B------:R-:W-:Y:S02]  /*1430*/  ULOP3.LUT UR48, UR5, 0x3fff, URZ, 0xc0, !UPT ;  /* 0x00003fff05307892 */ /* 0x000fe4000f8ec03f */
[----:B01--45:R-:W-:Y:S10]  /*1440*/  @P0 BRA `(.L_x_17) ;  /* 0x0000000000400947 */ /* 0x033ff40003800000 */
[----:B------:R-:W-:Y:S01]  /*1450*/  MOV R0, 0x0 ;  /* 0x0000000000007802 */ /* 0x000fe20000000f00 */
[----:B------:R-:W-:Y:S01]  /*1460*/  ULDC.64 UR4, c[0x4][0x68] ;  /* 0x01001a0000047ab9 */ /* 0x000fe20000000a00 */
[----:B------:R-:W-:Y:S01]  /*1470*/  ULDC.64 UR6, c[0x4][0x8] ;  /* 0x0100020000067ab9 */ /* 0x000fe20000000a00 */
[----:B01----:R-:W-:Y:S01]  /*1480*/  IMAD.U32 R4, RZ, RZ, UR4 ;  /* 0x00000004ff047e24 */ /* 0x003fe2000f8e00ff */
[----:B------:R0:W1:Y:S01]  /*1490*/  LDC.64 R14, c[0x4][R0] ;  /* 0x01000000000e7b82 */ /* 0x0000620000000a00 */
[----:B------:R-:W-:Y:S01]  /*14a0*/  IMAD.U32 R5, RZ, RZ, UR5 ;  /* 0x00000005ff057e24 */ /* 0x000fe2000f8e00ff */
[----:B------:R-:W-:Y:S01]  /*14b0*/  ULDC.64 UR4, c[0x4][0x70] ;  /* 0x01001c0000047ab9 */ /* 0x000fe20000000a00 */
[----:B------:R-:W-:Y:S02]  /*14c0*/  IMAD.U32 R10, RZ, RZ, UR6 ;  /* 0x00000006ff0a7e24 */ /* 0x000fe4000f8e00ff */
[----:B------:R-:W-:Y:S02]  /*14d0*/  IMAD.U32 R6, RZ, RZ, UR4 ;  /* 0x00000004ff067e24 */ /* 0x000fe4000f8e00ff */
[----:B------:R-:W-:-:S02]  /*14e0*/  IMAD.U32 R7, RZ, RZ, UR5 ;  /* 0x00000005ff077e24 */ /* 0x000fc4000f8e00ff */
[----:B------:R-:W-:Y:S02]  /*14f0*/  IMAD.U32 R11, RZ, RZ, UR7 ;  /* 0x00000007ff0b7e24 */ /* 0x000fe4000f8e00ff */
[----:B------:R-:W-:Y:S02]  /*1500*/  IMAD.MOV.U32 R8, RZ, RZ, 0x1e1 ;  /* 0x000001e1ff087424 */ /* 0x000fe400078e00ff */
[----:B------:R-:W-:Y:S02]  /*1510*/  IMAD.MOV.U32 R12, RZ, RZ, 0x1 ;  /* 0x00000001ff0c7424 */ /* 0x000fe400078e00ff */
[----:B0-----:R-:W-:-:S07]  /*1520*/  IMAD.MOV.U32 R13, RZ, RZ, RZ ;  /* 0x000000ffff0d7224 */ /* 0x001fce00078e00ff */
[----:B------:R-:W-:-:S07]  /*1530*/  LEPC R20, `(.L_x_17) ;  /* 0x000000001014794e */ /* 0x000fce0000000000 */
[----:B-1---5:R-:W-:Y:S05]  /*1540*/  CALL.ABS.NOINC R14 ;  /* 0x000000000e007343 */ /* 0x022fea0003c00000 */
.L_x_17:
[----:B------:R-:W-:-:S05]  /*1550*/  IMAD.U32 R0, RZ, RZ, UR43 ;  /* 0x0000002bff007e24 */ /* 0x000fca000f8e00ff */
[----:B------:R-:W-:-:S13]  /*1560*/  ISETP.NE.AND P0, PT, R0, 0x3, PT ;  /* 0x000000030000780c */ /* 0x000fda0003f05270 */
[----:B------:R-:W-:Y:S05]  /*1570*/  @!P0 BRA `(.L_x_18) ;  /* 0x0000000000048947 */ /* 0x000fea0003800000 */
[----:B------:R-:W-:Y:S01]  /*1580*/  BPT.TRAP 0x1 ;  /* 0x000000040000795c */ /* 0x000fe20000300000 */
.L_x_18:
[----:B------:R-:W-:Y:S02]  /*1590*/  IMAD.U32 R3, RZ, RZ, UR37 ;  /* 0x00000025ff037e24 */ /* 0x000fe4000f8e00ff */
[----:B------:R-:W-:-:S03]  /*15a0*/  IMAD.U32 R0, RZ, RZ, UR36 ;  /* 0x00000024ff007e24 */ /* 0x000fc6000f8e00ff */
[----:B------:R-:W-:Y:S02]  /*15b0*/  LEA R3, R3, UR45, 0x3 ;  /* 0x0000002d03037c11 */ /* 0x000fe4000f8e18ff */
[----:B------:R-:W-:-:S04]  /*15c0*/  SHF.L.U32 R0, R0, 0x1f, RZ ;  /* 0x0000001f00007819 */ /* 0x000fc800000006ff */
[----:B------:R2:W3:Y:S01]  /*15d0*/  SYNCS.PHASECHK.TRANS64.TRYWAIT P1, [R3+URZ], R0 ;  /* 0x00000000030075a7 */ /* 0x0004e2000802017f */
[----:B------:R-:W-:Y:S05]  /*15e0*/  @!P0 BRA `(.L_x_19) ;  /* 0x0000000000048947 */ /* 0x000fea0003800000 */
[----:B------:R-:W-:Y:S01]  /*15f0*/  BPT.TRAP 0x1 ;  /* 0x000000040000795c */ /* 0x000fe20000300000 */
.L_x_19:
[----:B---3--:R-:W-:Y:S05]  /*1600*/  @P1 BRA `(.L_x_20) ;  /* 0x0000000000081947 */ /* 0x008fea0003800000 */
[----:B------:R-:W3:Y:S02]  /*1610*/  SYNCS.PHASECHK.TRANS64.TRYWAIT P1, [R3+URZ], R0 ;  /* 0x00000000030075a7 */ /* 0x000ee4000802017f */
[----:B---3--:R-:W-:Y:S05]  /*1620*/  @!P1 BRA `(.L_x_21) ;  /* 0x000000fc00e49947 */ /* 0x008fea0003800000 */
.L_x_20:
[----:B------:R-:W-:-:S04]  /*1630*/  UISETP.LT.AND UP0, UPT, UR44, 0x1, UPT ;  /* 0x000000012c00788c */ /* 0x000fc8000bf01270 */
[----:B------:R-:W-:-:S06]  /*1640*/  USEL UR4, UR44, 0x1, UP0 ;  /* 0x000000012c047887 */ /* 0x000fcc0008000000 */
[----:B--23--:R-:W-:Y:S01]  /*1650*/  IMAD.U32 R0, RZ, RZ, UR4 ;  /* 0x00000004ff007e24 */ /* 0x00cfe2000f8e00ff */
[----:B------:R-:W-:Y:S05]  /*1660*/  WARPSYNC.ALL ;  /* 0x0000000000007948 */ /* 0x000fea0003800000 */
[----:B------:R-:W-:-:S04]  /*1670*/  IADD3 R0, -R0, UR44, RZ ;  /* 0x0000002c00007c10 */ /* 0x000fc8000fffe1ff */
[----:B------:R-:W-:Y:S01]  /*1680*/  ISETP.GE.AND P1, PT, R0, 0x1, PT ;  /* 0x000000010000780c */ /* 0x000fe20003f26270 */
[----:B------:R-:W-:Y:S01]  /*1690*/  UIADD3 UR45, UR45, 0x20100, URZ ;  /* 0x000201002d2d7890 */ /* 0x000fe2000fffe03f */
[----:B------:R-:W-:Y:S01]  /*16a0*/  WARPGROUP.ARRIVE ;  /* 0x00000000000079c5 */ /* 0x000fe20000000000 */
[----:B------:R-:W-:Y:S02]  /*16b0*/  ULOP3.LUT UR24, UR48, 0x10000, URZ, 0xfc, !UPT ;  /* 0x0001000030187892 */ /* 0x000fe4000f8efc3f */
[----:B------:R-:W-:Y:S02]  /*16c0*/  USHF.R.U32.HI UR45, URZ, 0x4, UR45 ;  /* 0x000000043f2d7899 */ /* 0x000fe4000801162d */
[----:B------:R-:W-:Y:S02]  /*16d0*/  ULEA UR26, UR37, UR24, 0xc ;  /* 0x00000018251a7291 */ /* 0x000fe4000f8e603f */
[----:B------:R-:W-:Y:S01]  /*16e0*/  ULOP3.LUT UR25, UR45, 0x3fff, URZ, 0xc0, !UPT ;  /* 0x00003fff2d197892 */ /* 0x000fe2000f8ec03f */
[----:B------:R-:W-:Y:S01]  /*16f0*/  UMOV UR5, 0x40000040 ;  /* 0x4000004000057882 */ /* 0x000fe20000000000 */
[----:B------:R-:W-:-:S02]  /*1700*/  UMOV UR7, 0x40000040 ;  /* 0x4000004000077882 */ /* 0x000fc40000000000 */
[----:B------:R-:W-:Y:S01]  /*1710*/  ULOP3.LUT UR25, UR25, 0x10000, URZ, 0xfc, !UPT ;  /* 0x0001000019197892 */ /* 0x000fe2000f8efc3f */
[----:B------:R-:W-:Y:S01]  /*1720*/  UMOV UR4, UR26 ;  /* 0x0000001a00047c82 */ /* 0x000fe20008000000 */
[----:B------:R-:W-:Y:S02]  /*1730*/  UMOV UR9, UR5 ;  /* 0x0000000500097c82 */ /* 0x000fe40008000000 */
[----:B------:R-:W-:Y:S01]  /*1740*/  UIMAD UR27, UR37, 0xa00, UR25 ;  /* 0x00000a00251b78a4 */ /* 0x000fe2000f8e0219 */
[----:B------:R-:W-:Y:S01]  /*1750*/  UMOV UR8, UR4 ;  /* 0x0000000400087c82 */ /* 0x000fe20008000000 */
[----:B------:R-:W-:Y:S02]  /*1760*/  UMOV UR11, 0x40000040 ;  /* 0x40000040000b7882 */ /* 0x000fe40000000000 */
[----:B------:R-:W-:Y:S02]  /*1770*/  UIADD3 UR10, UR27, 0x100, URZ ;  /* 0x000001001b0a7890 */ /* 0x000fe4000fffe03f */
[----:B------:R-:W-:-:S02]  /*1780*/  UIADD3 UR14, UR27, 0x200, URZ ;  /* 0x000002001b0e7890 */ /* 0x000fc4000fffe03f */
[----:B------:R-:W-:Y:S01]  /*1790*/  UMOV UR6, UR27 ;  /* 0x0000001b00067c82 */ /* 0x000fe20008000000 */
[----:B------:R-:W-:Y:S01]  /*17a0*/  UMOV UR12, UR4 ;  /* 0x00000004000c7c82 */ /* 0x000fe20008000000 */
[----:B------:R-:W-:Y:S01]  /*17b0*/  HGMMA.64x32x16.F32 R168, gdesc[UR4], RZ, !UPT, gsb0 ;  /* 0x0060000004a879f0 */ /* 0x000fe2000c0008ff */
[----:B------:R-:W-:Y:S01]  /*17c0*/  UMOV UR13, UR5 ;  /* 0x00000005000d7c82 */ /* 0x000fe20008000000 */
[----:B------:R-:W-:Y:S01]  /*17d0*/  UMOV UR15, 0x40000040 ;  /* 0x40000040000f7882 */ /* 0x000fe20000000000 */
[----:B------:R-:W-:Y:S01]  /*17e0*/  UIADD3 UR18, UR27, 0x300, URZ ;  /* 0x000003001b127890 */ /* 0x000fe2000fffe03f */
[----:B------:R-:W-:Y:S01]  /*17f0*/  UMOV UR16, UR4 ;  /* 0x0000000400107c82 */ /* 0x000fe20008000000 */
[----:B------:R-:W-:Y:S01]  /*1800*/  UMOV UR17, UR5 ;  /* 0x0000000500117c82 */ /* 0x000fe20008000000 */
[----:B------:R-:W-:Y:S01]  /*1810*/  UMOV UR19, 0x40000040 ;  /* 0x4000004000137882 */ /* 0x000fe20000000000 */
[----:B------:R-:W-:Y:S01]  /*1820*/  UIADD3 UR22, UR27, 0x400, URZ ;  /* 0x000004001b167890 */ /* 0x000fe2000fffe03f */
[----:B------:R-:W-:Y:S01]  /*1830*/  UMOV UR20, UR4 ;  /* 0x0000000400147c82 */ /* 0x000fe20008000000 */
[----:B------:R-:W-:Y:S01]  /*1840*/  UMOV UR21, UR5 ;  /* 0x0000000500157c82 */ /* 0x000fe20008000000 */
[----:B------:R-:W-:Y:S01]  /*1850*/  UMOV UR23, 0x40000040 ;  /* 0x4000004000177882 */ /* 0x000fe20000000000 */
[----:B------:R-:W-:Y:S01]  /*1860*/  UIADD3 UR4, UR26, 0x2, URZ ;  /* 0x000000021a047890 */ /* 0x000fe2000fffe03f */
[----:B------:R-:W-:Y:S01]  /*1870*/  UMOV UR5, 0x40000040 ;  /* 0x4000004000057882 */ /* 0x000fe20000000000 */
[----:B------:R-:W-:-:S02]  /*1880*/  WARPGROUP.DEPBAR.LE gsb0, 0x0 ;  /* 0x00008000000079c5 */ /* 0x000fc40000010000 */
[----:B------:R-:W-:-:S06]  /*1890*/  WARPGROUP.ARRIVE ;  /* 0x00000000000079c5 */ /* 0x000fcc0000000000 */
[----:B------:R-:W-:Y:S01]  /*18a0*/  HGMMA.64x32x16.F32 R136, gdesc[UR8], RZ, !UPT, gsb0 ;  /* 0x00600000088879f0 */ /* 0x000fe2000c0008ff */
[----:B------:R-:W-:Y:S02]  /*18b0*/  UIADD3 UR8, UR26, 0x400, URZ ;  /* 0x000004001a087890 */ /* 0x000fe4000fffe03f */
[----:B------:R-:W-:Y:S02]  /*18c0*/  WARPGROUP.DEPBAR.LE gsb0, 0x0 ;  /* 0x00008000000079c5 */ /* 0x000fe40000010000 */
[----:B------:R-:W-:-:S06]  /*18d0*/  WARPGROUP.ARRIVE ;  /* 0x00000000000079c5 */ /* 0x000fcc0000000000 */
[----:B------:R-:W-:Y:S03]  /*18e0*/  HGMMA.64x32x16.F32 R104, gdesc[UR12], RZ, !UPT, gsb0 ;  /* 0x006000000c6879f0 */ /* 0x000fe6000c0008ff */
[----:B------:R-:W-:Y:S02]  /*18f0*/  WARPGROUP.DEPBAR.LE gsb0, 0x0 ;  /* 0x00008000000079c5 */ /* 0x000fe40000010000 */
[----:B------:R-:W-:-:S06]  /*1900*/  WARPGROUP.ARRIVE ;  /* 0x00000000000079c5 */ /* 0x000fcc0000000000 */
[----:B------:R-:W-:Y:S03]  /*1910*/  HGMMA.64x32x16.F32 R72, gdesc[UR16], RZ, !UPT, gsb0 ;  /* 0x00600000104879f0 */ /* 0x000fe6000c0008ff */
[----:B------:R-:W-:Y:S02]  /*1920*/  WARPGROUP.DEPBAR.LE gsb0, 0x0 ;  /* 0x00008000000079c5 */ /* 0x000fe40000010000 */
[----:B------:R-:W-:-:S06]  /*1930*/  WARPGROUP.ARRIVE ;  /* 0x00000000000079c5 */ /* 0x000fcc0000000000 */
[----:B------:R-:W-:Y:S01]  /*1940*/  HGMMA.64x32x16.F32 R40, gdesc[UR20], RZ, !UPT, gsb0 ;  /* 0x00600000142879f0 */ /* 0x000fe2000c0008ff */
[----:B------:R-:W-:Y:S01]  /*1950*/  UMOV UR20, UR8 ;  /* 0x0000000800147c82 */ /* 0x000fe20008000000 */
[----:B------:R-:W-:Y:S01]  /*1960*/  UMOV UR21, 0x40000040 ;  /* 0x4000004000157882 */ /* 0x000fe20000000000 */
[----:B------:R-:W-:Y:S01]  /*1970*/  UMOV UR16, UR20 ;  /* 0x0000001400107c82 */ /* 0x000fe20008000000 */
[----:B------:R-:W-:Y:S01]  /*1980*/  UMOV UR17, UR21 ;  /* 0x0000001500117c82 */ /* 0x000fe20008000000 */
[----:B------:R-:W-:Y:S01]  /*1990*/  UMOV UR12, UR20 ;  /* 0x00000014000c7c82 */ /* 0x000fe20008000000 */
[----:B------:R-:W-:Y:S01]  /*19a0*/  UMOV UR13, UR21 ;  /* 0x00000015000d7c82 */ /* 0x000fe20008000000 */
[----:B------:R-:W-:Y:S01]  /*19b0*/  UMOV UR8, UR20 ;  /* 0x0000001400087c82 */ /* 0x000fe20008000000 */
[----:B------:R-:W-:Y:S01]  /*19c0*/  UMOV UR9, UR21 ;  /* 0x0000001500097c82 */ /* 0x000fe20008000000 */
[----:B------:R-:W-:Y:S02]  /*19d0*/  WARPGROUP.DEPBAR.LE gsb0, 0x0 ;  /* 0x00008000000079c5 */ /* 0x000fe40000010000 */
[----:B------:R-:W-:-:S06]  /*19e0*/  WARPGROUP.ARRIVE ;  /* 0x00000000000079c5 */ /* 0x000fcc0000000000 */
[----:B------:R-:W-:Y:S01]  /*19f0*/  HGMMA.64x32x16.F32 R24, gdesc[UR20], RZ, !UPT, gsb0 ;  /* 0x00600000141879f0 */ /* 0x000fe2000c0008ff */
[----:B------:R-:W-:Y:S01]  /*1a00*/  UMOV UR22, UR6 ;  /* 0x0000000600167c82 */ /* 0x000fe20008000000 */
[----:B------:R-:W-:Y:S01]  /*1a10*/  UMOV UR23, UR7 ;  /* 0x0000000700177c82 */ /* 0x000fe20008000000 */
[----:B------:R-:W-:Y:S01]  /*1a20*/  UIADD3 UR6, UR27, 0x2, URZ ;  /* 0x000000021b067890 */ /* 0x000fe2000fffe03f */
[----:B------:R-:W-:Y:S01]  /*1a30*/  UMOV UR7, 0x40000040 ;  /* 0x4000004000077882 */ /* 0x000fe20000000000 */
[----:B------:R-:W-:Y:S02]  /*1a40*/  WARPGROUP.DEPBAR.LE gsb0, 0x0 ;  /* 0x00008000000079c5 */ /* 0x000fe40000010000 */
[----:B------:R-:W-:-:S06]  /*1a50*/  WARPGROUP.ARRIVE ;  /* 0x00000000000079c5 */ /* 0x000fcc0000000000 */
[----:B------:R-:W-:Y:S01]  /*1a60*/  HGMMA.64x32x16.F32 R56, gdesc[UR16], RZ, !UPT, gsb0 ;  /* 0x00600000103879f0 */ /* 0x000fe2000c0008ff */
[----:B------:R-:W-:Y:S01]  /*1a70*/  UIADD3 UR18, UR27, 0x302, URZ ;  /* 0x000003021b127890 */ /* 0x000fe2000fffe03f */
[----:B------:R-:W-:Y:S01]  /*1a80*/  UMOV UR16, UR4 ;  /* 0x0000000400107c82 */ /* 0x000fe20008000000 */
[----:B------:R-:W-:Y:S01]  /*1a90*/  UMOV UR17, UR5 ;  /* 0x0000000500117c82 */ /* 0x000fe20008000000 */
        /* <DEDUP_REMOVED lines=24> */
[----:B------:R-:W-:Y:S03]  /*1c20*/  HGMMA.64x32x16.F32 R168, gdesc[UR4], R168, gsb0 ;  /* 0x0060000004a879f0 */ /* 0x000fe600080008a8 */
[----:B------:R-:W-:Y:S02]  /*1c30*/  WARPGROUP.DEPBAR.LE gsb0, 0x0 ;  /* 0x00008000000079c5 */ /* 0x000fe40000010000 */
[----:B------:R-:W-:-:S06]  /*1c40*/  WARPGROUP.ARRIVE ;  /* 0x00000000000079c5 */ /* 0x000fcc0000000000 */
[----:B------:R-:W-:Y:S01]  /*1c50*/  HGMMA.64x32x16.F32 R136, gdesc[UR8], R136, gsb0 ;  /* 0x00600000088879f0 */ /* 0x000fe20008000888 */
[----:B------:R-:W-:Y:S02]  /*1c60*/  UIADD3 UR8, UR26, 0x402, URZ ;  /* 0x000004021a087890 */ /* 0x000fe4000fffe03f */
[----:B------:R-:W-:Y:S02]  /*1c70*/  WARPGROUP.DEPBAR.LE gsb0, 0x0 ;  /* 0x00008000000079c5 */ /* 0x000fe40000010000 */
[----:B------:R-:W-:-:S06]  /*1c80*/  WARPGROUP.ARRIVE ;  /* 0x00000000000079c5 */ /* 0x000fcc0000000000 */
[----:B------:R-:W-:Y:S03]  /*1c90*/  HGMMA.64x32x16.F32 R104, gdesc[UR12], R104, gsb0 ;  /* 0x006000000c6879f0 */ /* 0x000fe60008000868 */
[----:B------:R-:W-:Y:S02]  /*1ca0*/  WARPGROUP.DEPBAR.LE gsb0, 0x0 ;  /* 0x00008000000079c5 */ /* 0x000fe40000010000 */
[----:B------:R-:W-:-:S06]  /*1cb0*/  WARPGROUP.ARRIVE ;  /* 0x00000000000079c5 */ /* 0x000fcc0000000000 */
[----:B------:R-:W-:Y:S03]  /*1cc0*/  HGMMA.64x32x16.F32 R72, gdesc[UR16], R72, gsb0 ;  /* 0x00600000104879f0 */ /* 0x000fe60008000848 */
[----:B------:R-:W-:Y:S02]  /*1cd0*/  WARPGROUP.DEPBAR.LE gsb0, 0x0 ;  /* 0x00008000000079c5 */ /* 0x000fe40000010000 */
[----:B------:R-:W-:-:S06]  /*1ce0*/  WARPGROUP.ARRIVE ;  /* 0x00000000000079c5 */ /* 0x000fcc0000000000 */
[----:B------:R-:W-:Y:S01]  /*1cf0*/  HGMMA.64x32x16.F32 R40, gdesc[UR20], R40, gsb0 ;  /* 0x00600000142879f0 */ /* 0x000fe20008000828 */
        /* <DEDUP_REMOVED lines=8> */
[----:B------:R-:W-:Y:S01]  /*1d80*/  UMOV UR4, UR20 ;  /* 0x0000001400047c82 */ /* 0x000fe20008000000 */
[----:B------:R-:W-:Y:S01]  /*1d90*/  UMOV UR5, UR21 ;  /* 0x0000001500057c82 */ /* 0x000fe20008000000 */
[----:B------:R-:W-:-:S02]  /*1da0*/  WARPGROUP.DEPBAR.LE gsb0, 0x0 ;  /* 0x00008000000079c5 */ /* 0x000fc40000010000 */
[----:B------:R-:W-:-:S06]  /*1db0*/  WARPGROUP.ARRIVE ;  /* 0x00000000000079c5 */ /* 0x000fcc0000000000 */
[----:B------:R-:W-:Y:S01]  /*1dc0*/  HGMMA.64x32x16.F32 R24, gdesc[UR20], R24, gsb0 ;  /* 0x00600000141879f0 */ /* 0x000fe20008000818 */
[----:B------:R-:W-:Y:S01]  /*1dd0*/  UIADD3 UR22, UR27, 0x404, URZ ;  /* 0x000004041b167890 */ /* 0x000fe2000fffe03f */
[----:B------:R-:W-:Y:S01]  /*1de0*/  UMOV UR23, 0x40000040 ;  /* 0x4000004000177882 */ /* 0x000fe20000000000 */
[----:B------:R-:W-:Y:S02]  /*1df0*/  WARPGROUP.DEPBAR.LE gsb0, 0x0 ;  /* 0x00008000000079c5 */ /* 0x000fe40000010000 */
        /* <DEDUP_REMOVED lines=17> */
[----:B------:R-:W-:Y:S02]  /*1f10*/  UIADD3 UR4, UR26, 0x4, URZ ;  /* 0x000000041a047890 */ /* 0x000fe4000fffe03f */
[----:B------:R-:W-:Y:S01]  /*1f20*/  UIADD3 UR6, UR27, 0x4, URZ ;  /* 0x000000041b067890 */ /* 0x000fe2000fffe03f */
[----:B------:R-:W-:Y:S01]  /*1f30*/  UMOV UR5, 0x40000040 ;  /* 0x4000004000057882 */ /* 0x000fe20000000000 */
[----:B------:R-:W-:Y:S01]  /*1f40*/  UMOV UR7, 0x40000040 ;  /* 0x4000004000077882 */ /* 0x000fe20000000000 */
[----:B------:R-:W-:Y:S02]  /*1f50*/  UMOV UR9, UR5 ;  /* 0x0000000500097c82 */ /* 0x000fe40008000000 */
        /* <DEDUP_REMOVED lines=312> */
[----:B------:R-:W-:Y:S01]  /*32e0*/  UIADD3 UR26, UR26, 0xc06, URZ ;  /* 0x00000c061a1a7890 */ /* 0x000fe2000fffe03f */
[----:B------:R-:W-:-:S02]  /*32f0*/  WARPGROUP.DEPBAR.LE gsb0, 0x0 ;  /* 0x00008000000079c5 */ /* 0x000fc40000010000 */
[----:B------:R-:W-:-:S06]  /*3300*/  WARPGROUP.ARRIVE ;  /* 0x00000000000079c5 */ /* 0x000fcc0000000000 */
[----:B------:R-:W-:Y:S03]  /*3310*/  HGMMA.64x32x16.F32 R168, gdesc[UR4], R168, gsb0 ;  /* 0x0060000004a879f0 */ /* 0x000fe600080008a8 */
        /* <DEDUP_REMOVED lines=38> */
[----:B------:R-:W-:Y:S05]  /*3580*/  @!P1 BRA `(.L_x_22) ;  /* 0x0000002000609947 */ /* 0x000fea0003800000 */
[----:B------:R-:W-:Y:S01]  /*3590*/  UIADD3 UR28, UR37, 0x1, URZ ;  /* 0x00000001251c7890 */ /* 0x000fe2000fffe03f */
[----:B------:R-:W-:Y:S01]  /*35a0*/  R2UR UR30, R0 ;  /* 0x00000000001e72ca */ /* 0x000fe200000e0000 */
[----:B------:R-:W-:Y:S02]  /*35b0*/  UMOV UR27, UR37 ;  /* 0x00000025001b7c82 */ /* 0x000fe40008000000 */
[----:B------:R-:W-:-:S04]  /*35c0*/  UISETP.NE.AND UP0, UPT, UR28, 0x2, UPT ;  /* 0x000000021c00788c */ /* 0x000fc8000bf05270 */
[----:B------:R-:W-:Y:S02]  /*35d0*/  USEL UR29, URZ, 0x1, UP0 ;  /* 0x000000013f1d7887 */ /* 0x000fe40008000000 */
[----:B------:R-:W-:Y:S02]  /*35e0*/  USEL UR28, UR28, URZ, UP0 ;  /* 0x0000003f1c1c7287 */ /* 0x000fe40008000000 */
[----:B------:R-:W-:-:S12]  /*35f0*/  ULOP3.LUT UR29, UR36, UR29, URZ, 0x3c, !UPT ;  /* 0x0000001d241d7292 */ /* 0x000fd8000f8e3c3f */
.L_x_29:
[----:B------:R-:W-:Y:S05]  /*3600*/  @!P0 BRA `(.L_x_23) ;  /* 0x0000000000048947 */ /* 0x000fea0003800000 */
[----:B------:R-:W-:Y:S01]  /*3610*/  BPT.TRAP 0x1 ;  /* 0x000000040000795c */ /* 0x000fe20000300000 */
.L_x_23:
[----:B------:R-:W2:Y:S01]  /*3620*/  S2UR UR4, SR_CgaCtaId ;  /* 0x00000000000479c3 */ /* 0x000ea20000008800 */
[----:B------:R-:W-:Y:S01]  /*3630*/  UMOV UR26, 0x400 ;  /* 0x00000400001a7882 */ /* 0x000fe20000000000 */
[----:B------:R-:W-:-:S05]  /*3640*/  IMAD.U32 R0, RZ, RZ, UR29 ;  /* 0x0000001dff007e24 */ /* 0x000fca000f8e00ff */
[----:B------:R-:W-:Y:S01]  /*3650*/  SHF.L.U32 R0, R0, 0x1f, RZ ;  /* 0x0000001f00007819 */ /* 0x000fe200000006ff */
[----:B--2---:R-:W-:-:S04]  /*3660*/  ULEA UR26, UR4, UR26, 0x18 ;  /* 0x0000001a041a7291 */ /* 0x004fc8000f8ec03f */
[----:B------:R-:W-:-:S09]  /*3670*/  ULEA UR4, UR28, UR26, 0x3 ;  /* 0x0000001a1c047291 */ /* 0x000fd2000f8e183f */
[----:B------:R2:W3:Y:S01]  /*3680*/  SYNCS.PHASECHK.TRANS64.TRYWAIT P1, [UR4], R0 ;  /* 0x00000000ff0075a7 */ /* 0x0004e20008020144 */
[----:B------:R-:W-:Y:S05]  /*3690*/  @!P0 BRA `(.L_x_24) ;  /* 0x0000000000048947 */ /* 0x000fea0003800000 */
[----:B------:R-:W-:Y:S01]  /*36a0*/  BPT.TRAP 0x1 ;  /* 0x000000040000795c */ /* 0x000fe20000300000 */
.L_x_24:
[----:B---3--:R-:W-:Y:S05]  /*36b0*/  @P1 BRA `(.L_x_25) ;  /* 0x0000000000081947 */ /* 0x008fea0003800000 */
[----:B------:R-:W3:Y:S02]  /*36c0*/  SYNCS.PHASECHK.TRANS64.TRYWAIT P1, [UR4], R0 ;  /* 0x00000000ff0075a7 */ /* 0x000ee40008020144 */
[----:B---3--:R-:W-:Y:S05]  /*36d0*/  @!P1 BRA `(.L_x_26) ;  /* 0x000000dc00cc9947 */ /* 0x008fea0003800000 */
.L_x_25:
[----:B------:R-:W-:Y:S01]  /*36e0*/  ULEA UR31, UR28, UR24, 0xc ;  /* 0x000000181c1f7291 */ /* 0x000fe2000f8e603f */
[----:B------:R-:W-:Y:S01]  /*36f0*/  WARPGROUP.ARRIVE ;  /* 0x00000000000079c5 */ /* 0x000fe20000000000 */
[----:B------:R-:W-:Y:S01]  /*3700*/  UIMAD UR32, UR28, 0xa00, UR25 ;  /* 0x00000a001c2078a4 */ /* 0x000fe2000f8e0219 */
[----:B------:R-:W-:Y:S01]  /*3710*/  UMOV UR5, 0x40000040 ;  /* 0x4000004000057882 */ /* 0x000fe20000000000 */
[----:B------:R-:W-:Y:S02]  /*3720*/  UMOV UR7, 0x40000040 ;  /* 0x4000004000077882 */ /* 0x000fe40000000000 */
[----:B------:R-:W-:Y:S01]  /*3730*/  UIADD3 UR10, UR32, 0x100, URZ ;  /* 0x00000100200a7890 */ /* 0x000fe2000fffe03f */
[----:B------:R-:W-:Y:S02]  /*3740*/  UMOV UR4, UR31 ;  /* 0x0000001f00047c82 */ /* 0x000fe40008000000 */
[----:B------:R-:W-:Y:S01]  /*3750*/  UMOV UR6, UR32 ;  /* 0x0000002000067c82 */ /* 0x000fe20008000000 */
[----:B------:R-:W-:Y:S01]  /*3760*/  UMOV UR8, UR4 ;  /* 0x0000000400087c82 */ /* 0x000fe20008000000 */
[----:B------:R-:W-:Y:S01]  /*3770*/  HGMMA.64x32x16.F32 R168, gdesc[UR4], R168, gsb0 ;  /* 0x0060000004a879f0 */ /* 0x000fe200080008a8 */
        /* <DEDUP_REMOVED lines=39> */
[----:B------:R-:W-:Y:S01]  /*39f0*/  HGMMA.64x32x16.F32 R24, gdesc[UR20], R24, gsb0 ;  /* 0x00600000141879f0 */ /* 0x000fe20008000818 */
[----:B------:R-:W-:Y:S01]  /*3a00*/  UMOV UR22, UR6 ;  /* 0x0000000600167c82 */ /* 0x000fe20008000000 */
[----:B------:R-:W-:Y:S01]  /*3a10*/  UMOV UR23, UR7 ;  /* 0x0000000700177c82 */ /* 0x000fe20008000000 */
[----:B------:R-:W-:Y:S01]  /*3a20*/  UIADD3 UR6, UR32, 0x2, URZ ;  /* 0x0000000220067890 */ /* 0x000fe2000fffe03f */
[----:B------:R-:W-:Y:S01]  /*3a30*/  UMOV UR7, 0x40000040 ;  /* 0x4000004000077882 */ /* 0x000fe20000000000 */
[----:B------:R-:W-:Y:S02]  /*3a40*/  WARPGROUP.DEPBAR.LE gsb0, 0x0 ;  /* 0x00008000000079c5 */ /* 0x000fe40000010000 */
[----:B------:R-:W-:-:S06]  /*3a50*/  WARPGROUP.ARRIVE ;  /* 0x00000000000079c5 */ /* 0x000fcc0000000000 */
[----:B------:R-:W-:Y:S01]  /*3a60*/  HGMMA.64x32x16.F32 R56, gdesc[UR16], R56, gsb0 ;  /* 0x00600000103879f0 */ /* 0x000fe20008000838 */
[----:B------:R-:W-:Y:S01]  /*3a70*/  UIADD3 UR18, UR32, 0x302, URZ ;  /* 0x0000030220127890 */ /* 0x000fe2000fffe03f */
[----:B------:R-:W-:Y:S01]  /*3a80*/  UMOV UR16, UR4 ;  /* 0x0000000400107c82 */ /* 0x000fe20008000000 */
[----:B------:R-:W-:Y:S01]  /*3a90*/  UMOV UR17, UR5 ;  /* 0x0000000500117c82 */ /* 0x000fe20008000000 */
        /* <DEDUP_REMOVED lines=431> */
[----:B------:R-:W-:Y:S01]  /*5590*/  BPT.TRAP 0x1 ;  /* 0x000000040000795c */ /* 0x000fe20000300000 */
.L_x_27:
[----:B------:R-:W-:Y:S01]  /*55a0*/  ISETP.NE.AND P1, PT, R18, RZ, PT ;  /* 0x000000ff1200720c */ /* 0x000fe20003f25270 */
[----:B--23--:R-:W-:Y:S01]  /*55b0*/  IMAD.U32 R0, RZ, RZ, UR27 ;  /* 0x0000001bff007e24 */ /* 0x00cfe2000f8e00ff */
[----:B------:R-:W-:-:S11]  /*55c0*/  UISETP.GT.U32.AND UP0, UPT, UR38, 0x1, UPT ;  /* 0x000000012600788c */ /* 0x000fd6000bf04070 */
[----:B------:R-:W-:-:S05]  /*55d0*/  @P1 LEA R0, R0, UR26, 0x3 ;  /* 0x0000001a00001c11 */ /* 0x000fca000f8e18ff */
[----:B------:R-:W-:-:S05]  /*55e0*/  @P1 VIADD R0, R0, 0x10 ;  /* 0x0000001000001836 */ /* 0x000fca0000000000 */
[----:B------:R-:W-:-:S04]  /*55f0*/  @P1 PRMT R0, R19, 0x654, R0 ;  /* 0x0000065413001816 */ /* 0x000fc80000000000 */
[----:B------:R2:W-:Y:S01]  /*5600*/  @P1 SYNCS.ARRIVE.TRANS64.RED.A1T0 RZ, [R0+URZ], RZ ;  /* 0x000000ff00ff19a7 */ /* 0x0005e2000810043f */
[----:B------:R-:W-:-:S13]  /*5610*/  PLOP3.LUT P1, PT, PT, PT, UP0, 0x80, 0x0 ;  /* 0x000000000000781c */ /* 0x000fda0003f2f008 */
[----:B--2---:R-:W-:Y:S05]  /*5620*/  @P1 BRA `(.L_x_28) ;  /* 0x0000000000041947 */ /* 0x004fea0003800000 */
[----:B------:R-:W-:Y:S01]  /*5630*/  BPT.TRAP 0x1 ;  /* 0x000000040000795c */ /* 0x000fe20000300000 */
.L_x_28:
[----:B------:R-:W-:Y:S02]  /*5640*/  UISETP.GT.AND UP2, UPT, UR30, 0x1, UPT ;  /* 0x000000011e00788c */ /* 0x000fe4000bf44270 */
[----:B------:R-:W-:Y:S02]  /*5650*/  UIADD3 UR28, UR28, 0x1, URZ ;  /* 0x000000011c1c7890 */ /* 0x000fe4000fffe03f */
[----:B------:R-:W-:Y:S02]  /*5660*/  UIADD3 UR27, UR27, 0x1, URZ ;  /* 0x000000011b1b7890 */ /* 0x000fe4000fffe03f */
[----:B------:R-:W-:Y:S01]  /*5670*/  PLOP3.LUT P1, PT, PT, PT, UP2, 0x80, 0x0 ;  /* 0x000000000000781c */ /* 0x000fe20003f2f028 */
[----:B------:R-:W-:Y:S02]  /*5680*/  UISETP.NE.AND UP0, UPT, UR28, 0x2, UPT ;  /* 0x000000021c00788c */ /* 0x000fe4000bf05270 */
[----:B------:R-:W-:Y:S02]  /*5690*/  UIADD3 UR4, UR30, -0x1, URZ ;  /* 0xffffffff1e047890 */ /* 0x000fe4000fffe03f */
[----:B------:R-:W-:-:S02]  /*56a0*/  UISETP.NE.AND UP1, UPT, UR27, 0x2, UPT ;  /* 0x000000021b00788c */ /* 0x000fc4000bf25270 */
[----:B------:R-:W-:Y:S02]  /*56b0*/  USEL UR5, URZ, 0x1, UP0 ;  /* 0x000000013f057887 */ /* 0x000fe40008000000 */
[----:B------:R-:W-:Y:S02]  /*56c0*/  USEL UR28, UR28, URZ, UP0 ;  /* 0x0000003f1c1c7287 */ /* 0x000fe40008000000 */
[----:B------:R-:W-:Y:S02]  /*56d0*/  USEL UR27, UR27, URZ, UP1 ;  /* 0x0000003f1b1b7287 */ /* 0x000fe40008800000 */
[----:B------:R-:W-:Y:S01]  /*56e0*/  ULOP3.LUT UR29, UR29, UR5, URZ, 0x3c, !UPT ;  /* 0x000000051d1d7292 */ /* 0x000fe2000f8e3c3f */
[----:B------:R-:W-:Y:S01]  /*56f0*/  UMOV UR30, UR4 ;  /* 0x00000004001e7c82 */ /* 0x000fe20008000000 */
[----:B------:R-:W-:Y:S10]  /*5700*/  @P1 BRA `(.L_x_29) ;  /* 0xffffffdc00bc1947 */ /* 0x000ff4000383ffff */
.L_x_22:
[----:B------:R-:W2:Y:S02]  /*5710*/  LDC R0, c[0x0][0x28c] ;  /* 0x0000a300ff007b82 */ /* 0x000ea40000000800 */
[----:B--2---:R-:W-:-:S13]  /*5720*/  ISETP.GE.AND P1, PT, R0, 0x1, PT ;  /* 0x000000010000780c */ /* 0x004fda0003f26270 */
[----:B------:R-:W-:Y:S05]  /*5730*/  @!P1 BRA `(.L_x_30) ;  /* 0x0000000000589947 */ /* 0x000fea0003800000 */
[----:B------:R-:W-:Y:S05]  /*5740*/  @!P0 BRA `(.L_x_31) ;  /* 0x0000000000048947 */ /* 0x000fea0003800000 */
[----:B------:R-:W-:Y:S01]  /*5750*/  BPT.TRAP 0x1 ;  /* 0x000000040000795c */ /* 0x000fe20000300000 */
.L_x_31:
[----:B------:R-:W-:Y:S01]  /*5760*/  ISETP.NE.AND P0, PT, R18, RZ, PT ;  /* 0x000000ff1200720c */ /* 0x000fe20003f05270 */
[----:B------:R-:W-:-:S12]  /*5770*/  BSSY B0, `(.L_x_32) ;  /* 0x000000e000007945 */ /* 0x000fd80003800000 */
[----:B------:R-:W-:Y:S05]  /*5780*/  @!P0 BRA `(.L_x_33) ;  /* 0x0000000000308947 */ /* 0x000fea0003800000 */
[----:B------:R-:W2:Y:S01]  /*5790*/  S2UR UR6, SR_CgaCtaId ;  /* 0x00000000000679c3 */ /* 0x000ea20000008800 */
[----:B------:R-:W-:Y:S01]  /*57a0*/  UISETP.LT.AND UP0, UPT, UR44, 0x1, UPT ;  /* 0x000000012c00788c */ /* 0x000fe2000bf01270 */
[----:B------:R-:W-:-:S03]  /*57b0*/  UMOV UR5, 0x400 ;  /* 0x0000040000057882 */ /* 0x000fc60000000000 */
[----:B------:R-:W-:-:S04]  /*57c0*/  USEL UR4, UR44, 0x1, UP0 ;  /* 0x000000012c047887 */ /* 0x000fc80008000000 */
[----:B------:R-:W-:-:S04]  /*57d0*/  UIADD3 UR4, UR37, UR44, -UR4 ;  /* 0x0000002c25047290 */ /* 0x000fc8000fffe804 */
[----:B------:R-:W-:-:S04]  /*57e0*/  USHF.L.U32 UR4, UR4, 0x3, URZ ;  /* 0x0000000304047899 */ /* 0x000fc8000800063f */
[----:B------:R-:W-:Y:S02]  /*57f0*/  ULOP3.LUT UR4, UR4, 0x8, URZ, 0xc0, !UPT ;  /* 0x0000000804047892 */ /* 0x000fe4000f8ec03f */
[----:B--2---:R-:W-:-:S04]  /*5800*/  ULEA UR5, UR6, UR5, 0x18 ;  /* 0x0000000506057291 */ /* 0x004fc8000f8ec03f */
[----:B------:R-:W-:-:S06]  /*5810*/  UIADD3 UR4, UR5, 0x10, UR4 ;  /* 0x0000001005047890 */ /* 0x000fcc000fffe004 */
[----:B------:R-:W-:-:S05]  /*5820*/  IMAD.U32 R0, RZ, RZ, UR4 ;  /* 0x00000004ff007e24 */ /* 0x000fca000f8e00ff */
[----:B------:R-:W-:-:S04]  /*5830*/  PRMT R0, R19, 0x654, R0 ;  /* 0x0000065413007816 */ /* 0x000fc80000000000 */
[----:B------:R2:W-:Y:S03]  /*5840*/  SYNCS.ARRIVE.TRANS64.RED.A1T0 RZ, [R0+URZ], RZ ;  /* 0x000000ff00ff79a7 */ /* 0x0005e6000810043f */
.L_x_33:
[----:B------:R-:W-:Y:S05]  /*5850*/  BSYNC B0 ;  /* 0x0000000000007941 */ /* 0x000fea0003800000 */
.L_x_32:
[----:B------:R-:W-:-:S06]  /*5860*/  UISETP.GT.U32.AND UP0, UPT, UR38, 0x1, UPT ;  /* 0x000000012600788c */ /* 0x000fcc000bf04070 */
[----:B------:R-:W-:-:S13]  /*5870*/  PLOP3.LUT P0, PT, PT, PT, UP0, 0x80, 0x0 ;  /* 0x000000000000781c */ /* 0x000fda0003f0f008 */
[----:B------:R-:W-:Y:S05]  /*5880*/  @P0 BRA `(.L_x_30) ;  /* 0x0000000000040947 */ /* 0x000fea0003800000 */
[----:B------:R-:W-:Y:S01]  /*5890*/  BPT.TRAP 0x1 ;  /* 0x000000040000795c */ /* 0x000fe20000300000 */
.L_x_30:
[C---:B--2---:R-:W-:Y:S01]  /*58a0*/  LOP3.LUT R0, R2.reuse, 0x3, RZ, 0xc0, !PT ;  /* 0x0000000302007812 */ /* 0x044fe200078ec0ff */
[----:B------:R-:W-:Y:S01]  /*58b0*/  IMAD.MOV.U32 R7, RZ, RZ, -0x2 ;  /* 0xfffffffeff077424 */ /* 0x000fe200078e00ff */
[----:B------:R-:W-:Y:S01]  /*58c0*/  ULDC UR11, c[0x0][0x288] ;  /* 0x0000a200000b7ab9 */ /* 0x000fe20000000800 */
[----:B------:R-:W-:Y:S01]  /*58d0*/  UIMAD UR41, UR41, 0xa0, URZ ;  /* 0x000000a0292978a4 */ /* 0x000fe2000f8e023f */
[----:B01----:R-:W-:Y:S01]  /*58e0*/  LOP3.LUT R4, R2, 0x60, RZ, 0xc0, !PT ;  /* 0x0000006002047812 */ /* 0x003fe200078ec0ff */
[----:B------:R-:W-:Y:S01]  /*58f0*/  IMAD R7, R0, R7, UR11 ;  /* 0x0000000b00077e24 */ /* 0x000fe2000f8e0207 */
[--C-:B------:R-:W-:Y:S01]  /*5900*/  SHF.R.U32.HI R0, RZ, 0x7, R2.reuse ;  /* 0x00000007ff007819 */ /* 0x100fe20000011602 */
[----:B------:R-:W-:Y:S01]  /*5910*/  UIADD3 UR37, UR44, UR37, URZ ;  /* 0x000000252c257290 */ /* 0x000fe2000fffe03f */
[----:B------:R-:W-:Y:S01]  /*5920*/  SHF.R.U32.HI R3, RZ, 0x2, R2 ;  /* 0x00000002ff037819 */ /* 0x000fe20000011602 */
[----:B------:R-:W-:Y:S01]  /*5930*/  UIMAD.WIDE UR6, UR40, 0x100, URZ ;  /* 0x00000100280678a5 */ /* 0x000fe2000f8e023f */
[----:B------:R-:W-:Y:S01]  /*5940*/  LOP3.LUT R0, R0, 0x1, RZ, 0xc0, !PT ;  /* 0x0000000100007812 */ /* 0x000fe200078ec0ff */
[----:B------:R-:W-:Y:S01]  /*5950*/  USHF.L.U32 UR40, UR40, 0x8, URZ ;  /* 0x0000000828287899 */ /* 0x000fe2000800063f */
[----:B------:R-:W-:Y:S01]  /*5960*/  SHF.R.U32.HI R6, RZ, 0x1, R4 ;  /* 0x00000001ff067819 */ /* 0x000fe20000011604 */
[----:B------:R-:W-:Y:S01]  /*5970*/  UISETP.GE.AND UP2, UPT, UR41, UR11, UPT ;  /* 0x0000000b2900728c */ /* 0x000fe2000bf46270 */
[----:B------:R-:W-:Y:S01]  /*5980*/  IMAD.SHL.U32 R12, R2, 0x2, RZ ;  /* 0x00000002020c7824 */ /* 0x000fe200078e00ff */
[----:B------:R-:W-:Y:S01]  /*5990*/  ULDC UR10, c[0x0][0x284] ;  /* 0x0000a100000a7ab9 */ /* 0x000fe20000000800 */
[----:B------:R-:W-:Y:S01]  /*59a0*/  USHF.R.U32.HI UR4, URZ, 0x1, UR37 ;  /* 0x000000013f047899 */ /* 0x000fe20008011625 */
[----:B------:R-:W-:Y:S01]  /*59b0*/  IMAD.U32 R13, RZ, RZ, UR41 ;  /* 0x00000029ff0d7e24 */ /* 0x000fe2000f8e00ff */
[----:B------:R-:W-:Y:S01]  /*59c0*/  UISETP.GE.OR UP2, UPT, UR40, UR10, UP2 ;  /* 0x0000000a2800728c */ /* 0x000fe20009746670 */
[----:B------:R-:W-:Y:S01]  /*59d0*/  IMAD.SHL.U32 R4, R0, 0x40, RZ ;  /* 0x0000004000047824 */ /* 0x000fe200078e00ff */
[----:B------:R-:W-:Y:S01]  /*59e0*/  LOP3.LUT R3, R3, 0x7, RZ, 0xc0, !PT ;  /* 0x0000000703037812 */ /* 0x000fe200078ec0ff */
[----:B------:R-:W-:Y:S01]  /*59f0*/  ULOP3.LUT UR4, UR4, 0x1, URZ, 0xc0, !UPT ;  /* 0x0000000104047892 */ /* 0x000fe2000f8ec03f */
[----:B------:R-:W-:Y:S01]  /*5a00*/  LOP3.LUT R12, R13, 0x6, R12, 0xf8, !PT ;  /* 0x000000060d0c7812 */ /* 0x000fe200078ef80c */
[----:B------:R-:W-:Y:S01]  /*5a10*/  USHF.R.S32.HI UR12, URZ, 0x1f, UR42 ;  /* 0x0000001f3f0c7899 */ /* 0x000fe2000801142a */
[--C-:B------:R-:W-:Y:S01]  /*5a20*/  LOP3.LUT R195, R4, 0x40, R3.reuse, 0xe2, !PT ;  /* 0x0000004004c37812 */ /* 0x100fe200078ee203 */
[----:B------:R-:W-:Y:S01]  /*5a30*/  ULDC.64 UR8, c[0x0][0x5d0] ;  /* 0x0001740000087ab9 */ /* 0x000fe20000000a00 */
[----:B------:R-:W-:Y:S01]  /*5a40*/  UISETP.GT.U32.AND UP0, UPT, UR37, 0x1, UPT ;  /* 0x000000012500788c */ /* 0x000fe2000bf04070 */
[----:B------:R-:W-:Y:S01]  /*5a50*/  IADD3 R3, RZ, -R6, -R3 ;  /* 0x80000006ff037210 */ /* 0x000fe20007ffe803 */
[----:B------:R-:W-:Y:S01]  /*5a60*/  UISETP.NE.U32.AND UP1, UPT, UR4, 0x1, UPT ;  /* 0x000000010400788c */ /* 0x000fe2000bf25070 */
[----:B------:R-:W-:Y:S01]  /*5a70*/  PLOP3.LUT P0, PT, PT, PT, UP2, 0x80, 0x0 ;  /* 0x000000000000781c */ /* 0x000fe20003f0f028 */
[----:B------:R-:W-:Y:S01]  /*5a80*/  UIMAD UR5, UR12, UR8, URZ ;  /* 0x000000080c0572a4 */ /* 0x000fe2000f8e023f */
[--C-:B------:R-:W-:Y:S01]  /*5a90*/  SHF.R.S32.HI R13, RZ, 0x1f, R12.reuse ;  /* 0x0000001fff0d7819 */ /* 0x100fe2000001140c */
[----:B------:R-:W-:Y:S01]  /*5aa0*/  UISETP.LT.U32.AND UP0, UPT, UR44, 0x2, UP0 ;  /* 0x000000022c00788c */ /* 0x000fe20008701070 */
[----:B------:R-:W-:Y:S01]  /*5ab0*/  IMAD.U32 R5, RZ, RZ, UR8 ;  /* 0x00000008ff057e24 */ /* 0x000fe2000f8e00ff */
[----:B------:R-:W-:Y:S01]  /*5ac0*/  UISETP.GT.U32.AND UP1, UPT, UR44, 0x1, !UP1 ;  /* 0x000000012c00788c */ /* 0x000fe2000cf24070 */
[----:B------:R-:W-:Y:S01]  /*5ad0*/  IMAD R3, R0, -0x40, R3 ;  /* 0xffffffc000037824 */ /* 0x000fe200078e0203 */
[----:B------:R-:W-:Y:S01]  /*5ae0*/  UIMAD UR5, UR42, UR9, UR5 ;  /* 0x000000092a0572a4 */ /* 0x000fe2000f8e0205 */
[----:B------:R-:W-:Y:S01]  /*5af0*/  IMAD.U32 R0, RZ, RZ, UR10 ;  /* 0x0000000aff007e24 */ /* 0x000fe2000f8e00ff */
[----:B------:R-:W-:Y:S01]  /*5b00*/  USEL UR8, URZ, 0x1, !UP0 ;  /* 0x000000013f087887 */ /* 0x000fe2000c000000 */
[----:B------:R-:W-:Y:S01]  /*5b10*/  IMAD.WIDE.U32 R4, R5, UR42, R12 ;  /* 0x0000002a05047c25 */ /* 0x000fe2000f8e000c */
[----:B------:R-:W-:Y:S01]  /*5b20*/  USEL UR4, URZ, 0x1, !UP1 ;  /* 0x000000013f047887 */ /* 0x000fe2000c800000 */
[----:B------:R-:W-:Y:S01]  /*5b30*/  LOP3.LUT R195, R195, UR6, R6, 0xfe, !PT ;  /* 0x00000006c3c37c12 */ /* 0x000fe2000f8efe06 */
[----:B------:R-:W-:Y:S01]  /*5b40*/  ULOP3.LUT UR37, UR37, 0x1, URZ, 0xc0, !UPT ;  /* 0x0000000125257892 */ /* 0x000fe2000f8ec03f */
[----:B------:R-:W-:Y:S01]  /*5b50*/  IADD3 R3, R0, -UR40, R3 ;  /* 0x8000002800037c10 */ /* 0x000fe2000fffe003 */
[----:B------:R-:W-:Y:S01]  /*5b60*/  ULOP3.LUT UR36, UR4, UR36, UR8, 0x96, !UPT ;  /* 0x0000002404247292 */ /* 0x000fe2000f8e9608 */
[----:B------:R-:W-:Y:S01]  /*5b70*/  VIADD R5, R5, UR5 ;  /* 0x0000000505057c36 */ /* 0x000fe20008000000 */
[----:B------:R-:W-:Y:S01]  /*5b80*/  UMOV UR40, 0xffffffff ;  /* 0xffffffff00287882 */ /* 0x000fe20000000000 */
[----:B------:R-:W-:Y:S01]  /*5b90*/  VIADD R0, R7, -UR41 ;  /* 0x8000002907007c36 */ /* 0x000fe20008000000 */
[----:B------:R-:W-:Y:S08]  /*5ba0*/  @P0 BRA `(.L_x_34) ;  /* 0x0000009c00240947 */ /* 0x000ff00003800000 */
[----:B-----5:R-:W-:Y:S01]  /*5bb0*/  FSETP.NEU.AND P2, PT, R23, RZ, PT ;  /* 0x000000ff1700720b */ /* 0x020fe20003f4d000 */
[----:B------:R-:W-:Y:S01]  /*5bc0*/  ULDC.64 UR8, c[0x0][0x5c8] ;  /* 0x0001720000087ab9 */ /* 0x000fe20000000a00 */
[----:B------:R-:W-:Y:S01]  /*5bd0*/  ISETP.GT.AND P0, PT, R0, RZ, PT ;  /* 0x000000ff0000720c */ /* 0x000fe20003f04270 */
[----:B------:R-:W-:Y:S01]  /*5be0*/  UIMAD UR4, UR7, UR8, URZ ;  /* 0x00000008070472a4 */ /* 0x000fe2000f8e023f */
[----:B------:R-:W-:Y:S01]  /*5bf0*/  IMAD.U32 R6, RZ, RZ, UR9 ;  /* 0x00000009ff067e24 */ /* 0x000fe2000f8e00ff */
[----:B------:R-:W-:Y:S01]  /*5c00*/  BSSY B0, `(.L_x_34) ;  /* 0x00009c3000007945 */ /* 0x000fe20003800000 */
[----:B------:R-:W-:Y:S01]  /*5c10*/  IMAD.WIDE.U32 R8, R195, UR8, R4 ;  /* 0x00000008c3087c25 */ /* 0x000fe2000f8e0004 */
[----:B------:R-:W-:-:S03]  /*5c20*/  ISETP.GT.AND P1, PT, R3, RZ, P0 ;  /* 0x000000ff0300720c */ /* 0x000fc60000724270 */
[----:B------:R-:W-:-:S04]  /*5c30*/  IMAD R5, R195, R6, UR4 ;  /* 0x00000004c3057e24 */ /* 0x000fc8000f8e0206 */
[----:B------:R-:W-:Y:S01]  /*5c40*/  IMAD.IADD R197, R9, 0x1, R5 ;  /* 0x0000000109c57824 */ /* 0x000fe200078e0205 */
[----:B------:R-:W-:Y:S06]  /*5c50*/  @!P2 BRA `(.L_x_35) ;  /* 0x0000006c009ca947 */ /* 0x000fec0003800000 */
[----:B------:R-:W0:Y:S01]  /*5c60*/  LDC.64 R20, c[0x0][0x5b8] ;  /* 0x00016e00ff147b82 */ /* 0x000e220000000a00 */
[----:B------:R-:W-:-:S07]  /*5c70*/  ULDC.64 UR4, c[0x0][0x5c0] ;  /* 0x0001700000047ab9 */ /* 0x000fce0000000a00 */
[----:B------:R-:W1:Y:S08]  /*5c80*/  LDC.64 R188, c[0x0][0x5b0] ;  /* 0x00016c00ffbc7b82 */ /* 0x000e700000000a00 */
[----:B------:R-:W2:Y:S01]  /*5c90*/  LDC.64 R14, c[0x0][0x5a8] ;  /* 0x00016a00ff0e7b82 */ /* 0x000ea20000000a00 */
[C---:B0-----:R-:W-:Y:S02]  /*5ca0*/  IMAD R4, R20.reuse, UR12, RZ ;  /* 0x0000000c14047c24 */ /* 0x041fe4000f8e02ff */
[----:B------:R-:W-:-:S04]  /*5cb0*/  IMAD.WIDE.U32 R184, R20, UR42, R12 ;  /* 0x0000002a14b87c25 */ /* 0x000fc8000f8e000c */
[----:B------:R-:W-:Y:S02]  /*5cc0*/  IMAD R21, R21, UR42, R4 ;  /* 0x0000002a15157c24 */ /* 0x000fe4000f8e0204 */
[----:B-1----:R-:W-:Y:S02]  /*5cd0*/  IMAD R4, R188, UR7, RZ ;  /* 0x00000007bc047c24 */ /* 0x002fe4000f8e02ff */
[----:B------:R-:W-:Y:S02]  /*5ce0*/  IMAD.IADD R187, R185, 0x1, R21 ;  /* 0x00000001b9bb7824 */ /* 0x000fe400078e0215 */
[----:B------:R-:W-:Y:S02]  /*5cf0*/  IMAD.MOV.U32 R186, RZ, RZ, R184 ;  /* 0x000000ffffba7224 */ /* 0x000fe400078e00b8 */
[C---:B------:R-:W-:Y:S02]  /*5d00*/  IMAD R193, R195.reuse, R189, R4 ;  /* 0x000000bdc3c17224 */ /* 0x040fe400078e0204 */
[----:B------:R-:W-:-:S04]  /*5d10*/  IMAD.WIDE.U32 R4, R195, R188, R186 ;  /* 0x000000bcc3047225 */ /* 0x000fc800078e00ba */
[----:B------:R-:W-:Y:S01]  /*5d20*/  IMAD.IADD R5, R5, 0x1, R193 ;  /* 0x0000000105057824 */ /* 0x000fe200078e02c1 */
[----:B--2---:R-:W-:-:S04]  /*5d30*/  LEA R10, P2, R4, R14, 0x1 ;  /* 0x0000000e040a7211 */ /* 0x004fc800078408ff */
[----:B------:R-:W-:-:S05]  /*5d40*/  LEA.HI.X R11, R4, R15, R5, 0x1, P2 ;  /* 0x0000000f040b7211 */ /* 0x000fca00010f0c05 */
[----:B------:R-:W2:Y:S01]  /*5d50*/  @P1 LDG.E.LTC128B.U16 R9, desc[UR46][R10.64] ;  /* 0x0000002e0a091981 */ /* 0x000ea2000c1e1520 */
[----:B------:R-:W-:Y:S01]  /*5d60*/  ISETP.GT.AND P5, PT, R0, 0x1, PT ;  /* 0x000000010000780c */ /* 0x000fe20003fa4270 */
[----:B------:R-:W-:Y:S01]  /*5d70*/  IMAD.WIDE.U32 R4, R195, R188, R12 ;  /* 0x000000bcc3047225 */ /* 0x000fe200078e000c */
[----:B------:R-:W-:Y:S01]  /*5d80*/  LOP3.LUT R192, R192, 0xfffffffb, RZ, 0xc0, !PT ;  /* 0xfffffffbc0c07812 */ /* 0x000fe200078ec0ff */
[----:B------:R-:W-:Y:S02]  /*5d90*/  BSSY B1, `(.L_x_36) ;  /* 0x0000015000017945 */ /* 0x000fe40003800000 */
[----:B------:R-:W-:Y:S02]  /*5da0*/  IMAD.IADD R5, R193, 0x1, R5 ;  /* 0x00000001c1057824 */ /* 0x000fe400078e0205 */
[----:B------:R-:W-:-:S04]  /*5db0*/  IMAD.WIDE.U32 R190, R20, UR42, R4 ;  /* 0x0000002a14be7c25 */ /* 0x000fc8000f8e0004 */
[----:B------:R-:W-:Y:S01]  /*5dc0*/  IMAD.IADD R5, R21, 0x1, R191 ;  /* 0x0000000115057824 */ /* 0x000fe200078e02bf */
[----:B------:R-:W-:Y:S02]  /*5dd0*/  LEA R4, P3, R190, R14, 0x1 ;  /* 0x0000000ebe047211 */ /* 0x000fe400078608ff */
[----:B------:R-:W-:Y:S02]  /*5de0*/  @P5 LOP3.LUT R192, R192, 0x4, RZ, 0xfc, !PT ;  /* 0x00000004c0c05812 */ /* 0x000fe400078efcff */
[----:B------:R-:W-:Y:S01]  /*5df0*/  LEA.HI.X R5, R190, R15, R5, 0x1, P3 ;  /* 0x0000000fbe057211 */ /* 0x000fe200018f0c05 */
[C---:B------:R-:W-:Y:S01]  /*5e00*/  IMAD.SHL.U32 R190, R188.reuse, 0x8, RZ ;  /* 0x00000008bcbe7824 */ /* 0x040fe200078e00ff */
[----:B------:R-:W-:Y:S01]  /*5e10*/  SHF.L.U64.HI R191, R188, 0x3, R189 ;  /* 0x00000003bcbf7819 */ /* 0x000fe200000102bd */
[----:B--2---:R-:W-:-:S05]  /*5e20*/  HADD2.F32 R6, -RZ, R9.H0_H0 ;  /* 0x20000009ff067230 */ /* 0x004fca0000004100 */
[----:B------:R-:W-:Y:S01]  /*5e30*/  FMUL R7, R6, R23 ;  /* 0x0000001706077220 */ /* 0x000fe20000400000 */
[----:B------:R-:W-:-:S03]  /*5e40*/  LEA R6, P2, R8, UR4, 0x1 ;  /* 0x0000000408067c11 */ /* 0x000fc6000f8408ff */
[----:B------:R-:W-:Y:S01]  /*5e50*/  FFMA R168, R168, R22, R7 ;  /* 0x00000016a8a87223 */ /* 0x000fe20000000007 */
[----:B------:R-:W-:Y:S02]  /*5e60*/  LEA.HI.X R7, R8, UR5, R197, 0x1, P2 ;  /* 0x0000000508077c11 */ /* 0x000fe400090f0cc5 */
[----:B------:R-:W-:Y:S02]  /*5e70*/  ISETP.GT.AND P2, PT, R3, RZ, P5 ;  /* 0x000000ff0300720c */ /* 0x000fe40002f44270 */
[----:B------:R-:W-:-:S04]  /*5e80*/  F2FP.F16.F32.PACK_AB R168, RZ, R168 ;  /* 0x000000a8ffa8723e */ /* 0x000fc800000000ff */
[----:B------:R-:W-:Y:S02]  /*5e90*/  PRMT R8, R168, 0x7610, R8 ;  /* 0x00007610a8087816 */ /* 0x000fe40000000008 */
[----:B------:R-:W-:-:S03]  /*5ea0*/  PRMT R168, R9, 0x7610, R168 ;  /* 0x0000761009a87816 */ /* 0x000fc600000000a8 */
[----:B------:R0:W-:Y:S02]  /*5eb0*/  @P1 STG.E.U16 desc[UR46][R6.64], R8 ;  /* 0x0000000806001986 */ /* 0x0001e4000c10152e */
[----:B------:R-:W-:Y:S05]  /*5ec0*/  @!P2 BRA `(.L_x_37) ;  /* 0x000000000004a947 */ /* 0x000fea0003800000 */
[----:B------:R1:W5:Y:S02]  /*5ed0*/  LDG.E.LTC128B.U16 R168, desc[UR46][R4.64+0x2] ;  /* 0x0000022e04a87981 */ /* 0x000364000c1e1520 */
.L_x_37:
[----:B------:R-:W-:Y:S05]  /*5ee0*/  BSYNC B1 ;  /* 0x0000000000017941 */ /* 0x000fea0003800000 */
.L_x_36:
[----:B-----5:R-:W-:Y:S01]  /*5ef0*/  HADD2.F32 R10, -RZ, R168.H0_H0 ;  /* 0x200000a8ff0a7230 */ /* 0x020fe20000004100 */
[----:B------:R-:W-:Y:S01]  /*5f00*/  ISETP.GT.AND P1, PT, R3, 0x8, P0 ;  /* 0x000000080300780c */ /* 0x000fe20000724270 */
[----:B0-----:R-:W-:-:S04]  /*5f10*/  IMAD.WIDE.U32 R8, R195, R188, R190 ;  /* 0x000000bcc3087225 */ /* 0x001fc800078e00be */
[----:B------:R-:W-:Y:S01]  /*5f20*/  FMUL R10, R10, R23 ;  /* 0x000000170a0a7220 */ /* 0x000fe20000400000 */
[----:B------:R-:W-:Y:S01]  /*5f30*/  IMAD.IADD R193, R193, 0x1, R9 ;  /* 0x00000001c1c17824 */ /* 0x000fe200078e0209 */
[----:B------:R-:W-:Y:S02]  /*5f40*/  IADD3 R9, P3, R184, R8, RZ ;  /* 0x00000008b8097210 */ /* 0x000fe40007f7e0ff */
[----:B------:R-:W-:-:S03]  /*5f50*/  FFMA R169, R169, R22, R10 ;  /* 0x00000016a9a97223 */ /* 0x000fc6000000000a */
[----:B------:R-:W-:Y:S01]  /*5f60*/  IMAD.X R194, R193, 0x1, R187, P3 ;  /* 0x00000001c1c27824 */ /* 0x000fe200018e06bb */
[C---:B------:R-:W-:Y:S02]  /*5f70*/  LEA R10, P3, R9.reuse, R14, 0x1 ;  /* 0x0000000e090a7211 */ /* 0x040fe400078608ff */
[----:B------:R-:W-:Y:S02]  /*5f80*/  F2FP.F16.F32.PACK_AB R169, RZ, R169 ;  /* 0x000000a9ffa9723e */ /* 0x000fe400000000ff */
[----:B------:R-:W-:Y:S02]  /*5f90*/  LEA.HI.X R11, R9, R15, R194, 0x1, P3 ;  /* 0x0000000f090b7211 */ /* 0x000fe400018f0cc2 */
[----:B------:R-:W-:-:S05]  /*5fa0*/  PRMT R197, R169, 0x7610, R197 ;  /* 0x00007610a9c57816 */ /* 0x000fca00000000c5 */
[----:B------:R0:W-:Y:S04]  /*5fb0*/  @P2 STG.E.U16 desc[UR46][R6.64+0x2], R197 ;  /* 0x000002c506002986 */ /* 0x0001e8000c10152e */
[----:B------:R2:W3:Y:S01]  /*5fc0*/  @P1 LDG.E.LTC128B.U16 R168, desc[UR46][R10.64] ;  /* 0x0000002e0aa81981 */ /* 0x0004e2000c1e1520 */
[----:B------:R-:W-:Y:S01]  /*5fd0*/  IADD3 R196, P2, R12, R8, RZ ;  /* 0x000000080cc47210 */ /* 0x000fe20007f5e0ff */
[----:B------:R-:W-:Y:S01]  /*5fe0*/  IMAD.U32 R169, RZ, RZ, UR8 ;  /* 0x00000008ffa97e24 */ /* 0x000fe2000f8e00ff */
[----:B------:R-:W-:Y:S01]  /*5ff0*/  BSSY B1, `(.L_x_38) ;  /* 0x0000014000017945 */ /* 0x000fe20003800000 */
[----:B------:R-:W-:Y:S02]  /*6000*/  IMAD.U32 R194, RZ, RZ, UR9 ;  /* 0x00000009ffc27e24 */ /* 0x000fe4000f8e00ff */
[----:B------:R-:W-:-:S02]  /*6010*/  IMAD.SHL.U32 R169, R169, 0x10, RZ ;  /* 0x00000010a9a97824 */ /* 0x000fc400078e00ff */
[----:B0-----:R-:W-:Y:S01]  /*6020*/  IMAD.X R197, R13, 0x1, R193, P2 ;  /* 0x000000010dc57824 */ /* 0x001fe200010e06c1 */
[----:B------:R-:W-:Y:S01]  /*6030*/  ISETP.GT.AND P2, PT, R3, 0x8, P5 ;  /* 0x000000080300780c */ /* 0x000fe20002f44270 */
[----:B------:R-:W-:Y:S01]  /*6040*/  IMAD.U32 R193, RZ, RZ, UR8 ;  /* 0x00000008ffc17e24 */ /* 0x000fe2000f8e00ff */
[----:B--2---:R-:W-:Y:S01]  /*6050*/  IADD3 R10, P3, R169, R6, RZ ;  /* 0x00000006a90a7210 */ /* 0x004fe20007f7e0ff */
[----:B------:R-:W-:-:S03]  /*6060*/  IMAD.WIDE.U32 R196, R20, UR42, R196 ;  /* 0x0000002a14c47c25 */ /* 0x000fc6000f8e00c4 */
[----:B------:R-:W-:-:S05]  /*6070*/  SHF.L.U64.HI R193, R193, 0x4, R194 ;  /* 0x00000004c1c17819 */ /* 0x000fca00000102c2 */
[----:B------:R-:W-:Y:S02]  /*6080*/  IMAD.X R11, R193, 0x1, R7, P3 ;  /* 0x00000001c10b7824 */ /* 0x000fe400018e0607 */
[----:B---3--:R-:W-:-:S05]  /*6090*/  HADD2.F32 R8, -RZ, R168.H0_H0 ;  /* 0x200000a8ff087230 */ /* 0x008fca0000004100 */
[----:B------:R-:W-:Y:S01]  /*60a0*/  FMUL R9, R8, R23 ;  /* 0x0000001708097220 */ /* 0x000fe20000400000 */
[----:B------:R-:W-:-:S03]  /*60b0*/  LEA R8, P4, R196, R14, 0x1 ;  /* 0x0000000ec4087211 */ /* 0x000fc600078808ff */
[----:B------:R-:W-:Y:S01]  /*60c0*/  FFMA R9, R170, R22, R9 ;  /* 0x00000016aa097223 */ /* 0x000fe20000000009 */
[----:B------:R-:W-:-:S04]  /*60d0*/  IMAD.IADD R170, R21, 0x1, R197 ;  /* 0x0000000115aa7824 */ /* 0x000fc800078e02c5 */
[----:B------:R-:W-:Y:S02]  /*60e0*/  F2FP.F16.F32.PACK_AB R194, RZ, R9 ;  /* 0x00000009ffc2723e */ /* 0x000fe400000000ff */
[----:B------:R-:W-:-:S03]  /*60f0*/  LEA.HI.X R9, R196, R15, R170, 0x1, P4 ;  /* 0x0000000fc4097211 */ /* 0x000fc600020f0caa */
[----:B------:R0:W-:Y:S01]  /*6100*/  @P1 STG.E.U16 desc[UR46][R10.64], R194 ;  /* 0x000000c20a001986 */ /* 0x0001e2000c10152e */
[----:B------:R-:W-:Y:S05]  /*6110*/  @!P2 BRA `(.L_x_39) ;  /* 0x000000000004a947 */ /* 0x000fea0003800000 */
[----:B------:R2:W5:Y:S02]  /*6120*/  LDG.E.LTC128B.U16 R168, desc[UR46][R8.64+0x2] ;  /* 0x0000022e08a87981 */ /* 0x000564000c1e1520 */
.L_x_39:
[----:B------:R-:W-:Y:S05]  /*6130*/  BSYNC B1 ;  /* 0x0000000000017941 */ /* 0x000fea0003800000 */
.L_x_38:
[----:B-----5:R-:W-:Y:S01]  /*6140*/  HADD2.F32 R170, -RZ, R168.H0_H0 ;  /* 0x200000a8ffaa7230 */ /* 0x020fe20000004100 */
[----:B------:R-:W-:Y:S01]  /*6150*/  ISETP.GT.AND P3, PT, R0, 0x8, PT ;  /* 0x000000080000780c */ /* 0x000fe20003f64270 */
[----:B------:R-:W-:Y:S01]  /*6160*/  BSSY B1, `(.L_x_40) ;  /* 0x000000a000017945 */ /* 0x000fe20003800000 */
[----:B------:R-:W-:Y:S02]  /*6170*/  LOP3.LUT R192, R192, 0xfffffffd, RZ, 0xc0, !PT ;  /* 0xfffffffdc0c07812 */ /* 0x000fe400078ec0ff */
[----:B------:R-:W-:Y:S01]  /*6180*/  FMUL R170, R170, R23 ;  /* 0x00000017aaaa7220 */ /* 0x000fe20000400000 */
[----:B------:R-:W-:-:S03]  /*6190*/  ISETP.GT.AND P1, PT, R3, RZ, P3 ;  /* 0x000000ff0300720c */ /* 0x000fc60001f24270 */
[----:B------:R-:W-:-:S05]  /*61a0*/  FFMA R170, R171, R22, R170 ;  /* 0x00000016abaa7223 */ /* 0x000fca00000000aa */
[----:B------:R-:W-:Y:S02]  /*61b0*/  F2FP.F16.F32.PACK_AB R170, RZ, R170 ;  /* 0x000000aaffaa723e */ /* 0x000fe400000000ff */
[----:B------:R-:W-:-:S03]  /*61c0*/  @P3 LOP3.LUT R192, R192, 0x2, RZ, 0xfc, !PT ;  /* 0x00000002c0c03812 */ /* 0x000fc600078efcff */
[----:B------:R3:W-:Y:S01]  /*61d0*/  @P2 STG.E.U16 desc[UR46][R10.64+0x2], R170 ;  /* 0x000002aa0a002986 */ /* 0x0007e2000c10152e */
[----:B------:R-:W-:Y:S05]  /*61e0*/  @!P1 BRA `(.L_x_41) ;  /* 0x0000000000049947 */ /* 0x000fea0003800000 */
[----:B------:R4:W5:Y:S02]  /*61f0*/  LDG.E.LTC128B.U16 R168, desc[UR46][R4.64+0x10] ;  /* 0x0000102e04a87981 */ /* 0x000964000c1e1520 */
.L_x_41:
[----:B------:R-:W-:Y:S05]  /*6200*/  BSYNC B1 ;  /* 0x0000000000017941 */ /* 0x000fea0003800000 */
.L_x_40:
[----:B---3-5:R-:W-:Y:S01]  /*6210*/  HADD2.F32 R170, -RZ, R168.H0_H0 ;  /* 0x200000a8ffaa7230 */ /* 0x028fe20000004100 */
        /* <DEDUP_REMOVED lines=11> */
.L_x_43:
[----:B------:R-:W-:Y:S05]  /*62d0*/  BSYNC B1 ;  /* 0x0000000000017941 */ /* 0x000fea0003800000 */
.L_x_42:
[----:B-----5:R-:W-:Y:S01]  /*62e0*/  HADD2.F32 R170, -RZ, R168.H0_H0 ;  /* 0x200000a8ffaa7230 */ /* 0x020fe20000004100 */
[----:B------:R-:W-:Y:S01]  /*62f0*/  ISETP.GT.AND P1, PT, R3, 0x8, P3 ;  /* 0x000000080300780c */ /* 0x000fe20001f24270 */
[----:B------:R-:W-:Y:S03]  /*6300*/  BSSY B1, `(.L_x_44) ;  /* 0x0000007000017945 */ /* 0x000fe60003800000 */
[----:B------:R-:W-:-:S04]  /*6310*/  FMUL R170, R170, R23 ;  /* 0x00000017aaaa7220 */ /* 0x000fc80000400000 */
[----:B------:R-:W-:-:S05]  /*6320*/  FFMA R170, R173, R22, R170 ;  /* 0x00000016adaa7223 */ /* 0x000fca00000000aa */
[----:B------:R-:W-:-:S05]  /*6330*/  F2FP.F16.F32.PACK_AB R170, RZ, R170 ;  /* 0x000000aaffaa723e */ /* 0x000fca00000000ff */
[----:B------:R0:W-:Y:S01]  /*6340*/  @P2 STG.E.U16 desc[UR46][R6.64+0x12], R170 ;  /* 0x000012aa06002986 */ /* 0x0001e2000c10152e */
[----:B------:R-:W-:Y:S05]  /*6350*/  @!P1 BRA `(.L_x_45) ;  /* 0x0000000000049947 */ /* 0x000fea0003800000 */
[----:B------:R0:W5:Y:S02]  /*6360*/  LDG.E.LTC128B.U16 R168, desc[UR46][R8.64+0x10] ;  /* 0x0000102e08a87981 */ /* 0x000164000c1e1520 */
.L_x_45:
[----:B------:R-:W-:Y:S05]  /*6370*/  BSYNC B1 ;  /* 0x0000000000017941 */ /* 0x000fea0003800000 */
.L_x_44:
[----:B0----5:R-:W-:Y:S01]  /*6380*/  HADD2.F32 R170, -RZ, R168.H0_H0 ;  /* 0x200000a8ffaa7230 */ /* 0x021fe20000004100 */
[----:B------:R-:W-:Y:S01]  /*6390*/  ISETP.GT.AND P2, PT, R3, 0x8, P6 ;  /* 0x000000080300780c */ /* 0x000fe20003744270 */
[----:B------:R-:W-:Y:S03]  /*63a0*/  BSSY B1, `(.L_x_46) ;  /* 0x0000007000017945 */ /* 0x000fe60003800000 */
[----:B---3--:R-:W-:-:S04]  /*63b0*/  FMUL R171, R170, R23 ;  /* 0x00000017aaab7220 */ /* 0x008fc80000400000 */
[----:B------:R-:W-:-:S05]  /*63c0*/  FFMA R171, R174, R22, R171 ;  /* 0x00000016aeab7223 */ /* 0x000fca00000000ab */
[----:B------:R-:W-:-:S05]  /*63d0*/  F2FP.F16.F32.PACK_AB R171, RZ, R171 ;  /* 0x000000abffab723e */ /* 0x000fca00000000ff */
[----:B------:R0:W-:Y:S01]  /*63e0*/  @P1 STG.E.U16 desc[UR46][R10.64+0x10], R171 ;  /* 0x000010ab0a001986 */ /* 0x0001e2000c10152e */
[----:B------:R-:W-:Y:S05]  /*63f0*/  @!P2 BRA `(.L_x_47) ;  /* 0x000000000004a947 */ /* 0x000fea0003800000 */
[----:B------:R3:W5:Y:S02]  /*6400*/  LDG.E.LTC128B.U16 R168, desc[UR46][R8.64+0x12] ;  /* 0x0000122e08a87981 */ /* 0x000764000c1e1520 */
.L_x_47:
[----:B------:R-:W-:Y:S05]  /*6410*/  BSYNC B1 ;  /* 0x0000000000017941 */ /* 0x000fea0003800000 */
.L_x_46:
[----:B-----5:R-:W-:Y:S01]  /*6420*/  HADD2.F32 R170, -RZ, R168.H0_H0 ;  /* 0x200000a8ffaa7230 */ /* 0x020fe20000004100 */
[----:B------:R-:W-:Y:S01]  /*6430*/  ISETP.GT.AND P4, PT, R0, 0x10, PT ;  /* 0x000000100000780c */ /* 0x000fe20003f84270 */
[----:B------:R-:W-:Y:S03]  /*6440*/  BSSY B1, `(.L_x_48) ;  /* 0x0000008000017945 */ /* 0x000fe60003800000 */
[----:B------:R-:W-:Y:S01]  /*6450*/  FMUL R170, R170, R23 ;  /* 0x00000017aaaa7220 */ /* 0x000fe20000400000 */
[----:B------:R-:W-:-:S03]  /*6460*/  ISETP.GT.AND P1, PT, R3, RZ, P4 ;  /* 0x000000ff0300720c */ /* 0x000fc60002724270 */
[----:B------:R-:W-:-:S05]  /*6470*/  FFMA R170, R175, R22, R170 ;  /* 0x00000016afaa7223 */ /* 0x000fca00000000aa */
[----:B------:R-:W-:-:S05]  /*6480*/  F2FP.F16.F32.PACK_AB R170, RZ, R170 ;  /* 0x000000aaffaa723e */ /* 0x000fca00000000ff */
[----:B------:R0:W-:Y:S01]  /*6490*/  @P2 STG.E.U16 desc[UR46][R10.64+0x12], R170 ;  /* 0x000012aa0a002986 */ /* 0x0001e2000c10152e */
[----:B------:R-:W-:Y:S05]  /*64a0*/  @!P1 BRA `(.L_x_49) ;  /* 0x0000000000049947 */ /* 0x000fea0003800000 */
[----:B------:R0:W5:Y:S02]  /*64b0*/  LDG.E.LTC128B.U16 R168, desc[UR46][R4.64+0x20] ;  /* 0x0000202e04a87981 */ /* 0x000164000c1e1520 */
.L_x_49:
[----:B------:R-:W-:Y:S05]  /*64c0*/  BSYNC B1 ;  /* 0x0000000000017941 */ /* 0x000fea0003800000 */
.L_x_48:
[----:B0----5:R-:W-:Y:S01]  /*64d0*/  HADD2.F32 R170, -RZ, R168.H0_H0 ;  /* 0x200000a8ffaa7230 */ /* 0x021fe20000004100 */
[----:B------:R-:W-:Y:S01]  /*64e0*/  ISETP.GT.AND P3, PT, R0, 0x11, PT ;  /* 0x000000110000780c */ /* 0x000fe20003f64270 */
[----:B------:R-:W-:Y:S03]  /*64f0*/  BSSY B1, `(.L_x_50) ;  /* 0x0000008000017945 */ /* 0x000fe60003800000 */
[----:B------:R-:W-:-:S04]  /*6500*/  FMUL R171, R170, R23 ;  /* 0x00000017aaab7220 */ /* 0x000fc80000400000 */
[----:B------:R-:W-:-:S05]  /*6510*/  FFMA R171, R176, R22, R171 ;  /* 0x00000016b0ab7223 */ /* 0x000fca00000000ab */
[----:B------:R-:W-:-:S05]  /*6520*/  F2FP.F16.F32.PACK_AB R171, RZ, R171 ;  /* 0x000000abffab723e */ /* 0x000fca00000000ff */
[----:B------:R0:W-:Y:S01]  /*6530*/  @P1 STG.E.U16 desc[UR46][R6.64+0x20], R171 ;  /* 0x000020ab06001986 */ /* 0x0001e2000c10152e */
[----:B------:R-:W-:-:S13]  /*6540*/  ISETP.GT.AND P1, PT, R3, RZ, P3 ;  /* 0x000000ff0300720c */ /* 0x000fda0001f24270 */
[----:B0-----:R-:W-:Y:S05]  /*6550*/  @!P1 BRA `(.L_x_51) ;  /* 0x0000000000049947 */ /* 0x001fea0003800000 */
[----:B------:R0:W5:Y:S02]  /*6560*/  LDG.E.LTC128B.U16 R168, desc[UR46][R4.64+0x22] ;  /* 0x0000222e04a87981 */ /* 0x000164000c1e1520 */
.L_x_51:
[----:B------:R-:W-:Y:S05]  /*6570*/  BSYNC B1 ;  /* 0x0000000000017941 */ /* 0x000fea0003800000 */
.L_x_50:
[----:B-----5:R-:W-:Y:S01]  /*6580*/  HADD2.F32 R170, -RZ, R168.H0_H0 ;  /* 0x200000a8ffaa7230 */ /* 0x020fe20000004100 */
[----:B------:R-:W-:Y:S04]  /*6590*/  BSSY B1, `(.L_x_52) ;  /* 0x0000008000017945 */ /* 0x000fe80003800000 */
[----:B------:R-:W-:-:S04]  /*65a0*/  FMUL R170, R170, R23 ;  /* 0x00000017aaaa7220 */ /* 0x000fc80000400000 */
[----:B------:R-:W-:-:S05]  /*65b0*/  FFMA R170, R177, R22, R170 ;  /* 0x00000016b1aa7223 */ /* 0x000fca00000000aa */
[----:B------:R-:W-:-:S05]  /*65c0*/  F2FP.F16.F32.PACK_AB R170, RZ, R170 ;  /* 0x000000aaffaa723e */ /* 0x000fca00000000ff */
[----:B------:R0:W-:Y:S01]  /*65d0*/  @P1 STG.E.U16 desc[UR46][R6.64+0x22], R170 ;  /* 0x000022aa06001986 */ /* 0x0001e2000c10152e */
[----:B------:R-:W-:-:S13]  /*65e0*/  ISETP.GT.AND P1, PT, R3, 0x8, P4 ;  /* 0x000000080300780c */ /* 0x000fda0002724270 */
[----:B0-----:R-:W-:Y:S05]  /*65f0*/  @!P1 BRA `(.L_x_53) ;  /* 0x0000000000049947 */ /* 0x001fea0003800000 */
[----:B------:R0:W5:Y:S02]  /*6600*/  LDG.E.LTC128B.U16 R168, desc[UR46][R8.64+0x20] ;  /* 0x0000202e08a87981 */ /* 0x000164000c1e1520 */
.L_x_53:
[----:B------:R-:W-:Y:S05]  /*6610*/  BSYNC B1 ;  /* 0x0000000000017941 */ /* 0x000fea0003800000 */
.L_x_52:
[----:B-----5:R-:W-:Y:S01]  /*6620*/  HADD2.F32 R170, -RZ, R168.H0_H0 ;  /* 0x200000a8ffaa7230 */ /* 0x020fe20000004100 */
[----:B------:R-:W-:Y:S04]  /*6630*/  BSSY B1, `(.L_x_54) ;  /* 0x000000b000017945 */ /* 0x000fe80003800000 */
[----:B------:R-:W-:-:S04]  /*6640*/  FMUL R171, R170, R23 ;  /* 0x00000017aaab7220 */ /* 0x000fc80000400000 */
[----:B------:R-:W-:-:S05]  /*6650*/  FFMA R171, R178, R22, R171 ;  /* 0x00000016b2ab7223 */ /* 0x000fca00000000ab */
[----:B------:R-:W-:-:S04]  /*6660*/  F2FP.F16.F32.PACK_AB R171, RZ, R171 ;  /* 0x000000abffab723e */ /* 0x000fc800000000ff */
[----:B------:R-:W-:-:S05]  /*6670*/  PRMT R170, R171, 0x7610, R170 ;  /* 0x00007610abaa7816 */ /* 0x000fca00000000aa */
[----:B------:R0:W-:Y:S01]  /*6680*/  @P1 STG.E.U16 desc[UR46][R10.64+0x20], R170 ;  /* 0x000020aa0a001986 */ /* 0x0001e2000c10152e */
[----:B------:R-:W-:-:S05]  /*6690*/  IADD3 R195, P1, R195, 0x80, RZ ;  /* 0x00000080c3c37810 */ /* 0x000fca0007f3e0ff */
[----:B------:R-:W-:Y:S01]  /*66a0*/  IMAD.X R171, RZ, RZ, UR7, P1 ;  /* 0x00000007ffab7e24 */ /* 0x000fe200088e06ff */
[----:B------:R-:W-:-:S13]  /*66b0*/  ISETP.GT.AND P1, PT, R3, 0x8, P3 ;  /* 0x000000080300780c */ /* 0x000fda0001f24270 */
[----:B0-----:R-:W-:Y:S05]  /*66c0*/  @!P1 BRA `(.L_x_55) ;  /* 0x0000000000049947 */ /* 0x001fea0003800000 */
[----:B------:R0:W5:Y:S02]  /*66d0*/  LDG.E.LTC128B.U16 R168, desc[UR46][R8.64+0x22] ;  /* 0x0000222e08a87981 */ /* 0x000164000c1e1520 */
.L_x_55:
[----:B------:R-:W-:Y:S05]  /*66e0*/  BSYNC B1 ;  /* 0x0000000000017941 */ /* 0x000fea0003800000 */
.L_x_54:
[----:B-----5:R-:W-:Y:S01]  /*66f0*/  HADD2.F32 R170, -RZ, R168.H0_H0 ;  /* 0x200000a8ffaa7230 */ /* 0x020fe20000004100 */
[----:B------:R-:W-:Y:S01]  /*6700*/  ISETP.GT.AND P2, PT, R0, 0x18, PT ;  /* 0x000000180000780c */ /* 0x000fe20003f44270 */
[-C--:B------:R-:W-:Y:S01]  /*6710*/  IMAD R174, R171, R188.reuse, RZ ;  /* 0x000000bcabae7224 */ /* 0x080fe200078e02ff */
[----:B------:R-:W-:Y:S01]  /*6720*/  BSSY B1, `(.L_x_56) ;  /* 0x0000020000017945 */ /* 0x000fe20003800000 */
[----:B------:R-:W-:-:S04]  /*6730*/  IMAD.WIDE.U32 R172, R195, R188, R12 ;  /* 0x000000bcc3ac7225 */ /* 0x000fc800078e000c */
[----:B------:R-:W-:Y:S01]  /*6740*/  FMUL R170, R170, R23 ;  /* 0x00000017aaaa7220 */ /* 0x000fe20000400000 */
[----:B------:R-:W-:-:S03]  /*6750*/  IMAD R177, R195, R189, R174 ;  /* 0x000000bdc3b17224 */ /* 0x000fc600078e02ae */
[----:B------:R-:W-:Y:S01]  /*6760*/  FFMA R170, R179, R22, R170 ;  /* 0x00000016b3aa7223 */ /* 0x000fe200000000aa */
[----:B------:R-:W-:-:S04]  /*6770*/  IMAD.IADD R173, R177, 0x1, R173 ;  /* 0x00000001b1ad7824 */ /* 0x000fc800078e02ad */
[----:B------:R-:W-:Y:S01]  /*6780*/  F2FP.F16.F32.PACK_AB R174, RZ, R170 ;  /* 0x000000aaffae723e */ /* 0x000fe200000000ff */
[----:B------:R-:W-:-:S03]  /*6790*/  IMAD.WIDE.U32 R170, R195, R188, R186 ;  /* 0x000000bcc3aa7225 */ /* 0x000fc600078e00ba */
[----:B------:R-:W-:Y:S01]  /*67a0*/  PRMT R176, R174, 0x7610, R176 ;  /* 0x00007610aeb07816 */ /* 0x000fe200000000b0 */
[----:B------:R-:W-:-:S04]  /*67b0*/  IMAD.WIDE.U32 R174, R20, UR42, R172 ;  /* 0x0000002a14ae7c25 */ /* 0x000fc8000f8e00ac */
[----:B------:R-:W-:Y:S01]  /*67c0*/  IMAD.IADD R171, R171, 0x1, R177 ;  /* 0x00000001abab7824 */ /* 0x000fe200078e02b1 */
[----:B------:R0:W-:Y:S01]  /*67d0*/  @P1 STG.E.U16 desc[UR46][R10.64+0x22], R176 ;  /* 0x000022b00a001986 */ /* 0x0001e2000c10152e */
[----:B------:R-:W-:Y:S01]  /*67e0*/  LEA R172, P1, R170, R14, 0x1 ;  /* 0x0000000eaaac7211 */ /* 0x000fe200078208ff */
[----:B------:R-:W-:-:S03]  /*67f0*/  IMAD.WIDE.U32 R188, R195, R188, R190 ;  /* 0x000000bcc3bc7225 */ /* 0x000fc600078e00be */
[----:B------:R-:W-:Y:S01]  /*6800*/  LEA.HI.X R173, R170, R15, R171, 0x1, P1 ;  /* 0x0000000faaad7211 */ /* 0x000fe200008f0cab */
[----:B------:R-:W-:Y:S01]  /*6810*/  IMAD.IADD R171, R21, 0x1, R175 ;  /* 0x0000000115ab7824 */ /* 0x000fe200078e02af */
[----:B------:R-:W-:Y:S01]  /*6820*/  LEA R170, P1, R174, R14, 0x1 ;  /* 0x0000000eaeaa7211 */ /* 0x000fe200078208ff */
[----:B------:R-:W-:-:S03]  /*6830*/  IMAD.IADD R177, R177, 0x1, R189 ;  /* 0x00000001b1b17824 */ /* 0x000fc600078e02bd */
[----:B------:R-:W-:Y:S02]  /*6840*/  LEA.HI.X R171, R174, R15, R171, 0x1, P1 ;  /* 0x0000000faeab7211 */ /* 0x000fe400008f0cab */
[----:B------:R-:W-:-:S05]  /*6850*/  IADD3 R184, P1, R184, R188, RZ ;  /* 0x000000bcb8b87210 */ /* 0x000fca0007f3e0ff */
[----:B------:R-:W-:Y:S01]  /*6860*/  IMAD.X R186, R177, 0x1, R187, P1 ;  /* 0x00000001b1ba7824 */ /* 0x000fe200008e06bb */
[----:B------:R-:W-:-:S05]  /*6870*/  IADD3 R12, P1, R12, R188, RZ ;  /* 0x000000bc0c0c7210 */ /* 0x000fca0007f3e0ff */
[----:B------:R-:W-:Y:S01]  /*6880*/  IMAD.X R13, R13, 0x1, R177, P1 ;  /* 0x000000010d0d7824 */ /* 0x000fe200008e06b1 */
[----:B------:R-:W-:Y:S01]  /*6890*/  LEA R174, P1, R184, R14, 0x1 ;  /* 0x0000000eb8ae7211 */ /* 0x000fe200078208ff */
[----:B------:R-:W-:-:S03]  /*68a0*/  IMAD.WIDE.U32 R12, R20, UR42, R12 ;  /* 0x0000002a140c7c25 */ /* 0x000fc6000f8e000c */
[----:B------:R-:W-:Y:S01]  /*68b0*/  LEA.HI.X R175, R184, R15, R186, 0x1, P1 ;  /* 0x0000000fb8af7211 */ /* 0x000fe200008f0cba */
[----:B------:R-:W-:Y:S01]  /*68c0*/  IMAD.IADD R21, R21, 0x1, R13 ;  /* 0x0000000115157824 */ /* 0x000fe200078e020d */
[----:B------:R-:W-:-:S04]  /*68d0*/  LEA R14, P1, R12, R14, 0x1 ;  /* 0x0000000e0c0e7211 */ /* 0x000fc800078208ff */
[----:B------:R-:W-:Y:S02]  /*68e0*/  LEA.HI.X R15, R12, R15, R21, 0x1, P1 ;  /* 0x0000000f0c0f7211 */ /* 0x000fe400008f0c15 */
[----:B------:R-:W-:-:S13]  /*68f0*/  ISETP.GT.AND P1, PT, R3, RZ, P2 ;  /* 0x000000ff0300720c */ /* 0x000fda0001724270 */
[----:B0-----:R-:W-:Y:S05]  /*6900*/  @!P1 BRA `(.L_x_57) ;  /* 0x0000000000049947 */ /* 0x001fea0003800000 */
[----:B------:R0:W5:Y:S02]  /*6910*/  LDG.E.LTC128B.U16 R168, desc[UR46][R4.64+0x30] ;  /* 0x0000302e04a87981 */ /* 0x000164000c1e1520 */
.L_x_57:
[----:B------:R-:W-:Y:S05]  /*6920*/  BSYNC B1 ;  /* 0x0000000000017941 */ /* 0x000fea0003800000 */
.L_x_56:
[----:B-----5:R-:W-:Y:S01]  /*6930*/  HADD2.F32 R12, -RZ, R168.H0_H0 ;  /* 0x200000a8ff0c7230 */ /* 0x020fe20000004100 */
[----:B------:R-:W-:Y:S04]  /*6940*/  BSSY B1, `(.L_x_58) ;  /* 0x0000009000017945 */ /* 0x000fe80003800000 */
[----:B------:R-:W-:-:S04]  /*6950*/  FMUL R13, R12, R23 ;  /* 0x000000170c0d7220 */ /* 0x000fc80000400000 */
[----:B------:R-:W-:-:S05]  /*6960*/  FFMA R13, R180, R22, R13 ;  /* 0x00000016b40d7223 */ /* 0x000fca000000000d */
[----:B------:R-:W-:-:S05]  /*6970*/  F2FP.F16.F32.PACK_AB R13, RZ, R13 ;  /* 0x0000000dff0d723e */ /* 0x000fca00000000ff */
[----:B------:R0:W-:Y:S01]  /*6980*/  @P1 STG.E.U16 desc[UR46][R6.64+0x30], R13 ;  /* 0x0000300d06001986 */ /* 0x0001e2000c10152e */
[----:B------:R-:W-:-:S04]  /*6990*/  ISETP.GT.AND P1, PT, R0, 0x19, PT ;  /* 0x000000190000780c */ /* 0x000fc80003f24270 */
[----:B------:R-:W-:-:S13]  /*69a0*/  ISETP.GT.AND P5, PT, R3, RZ, P1 ;  /* 0x000000ff0300720c */ /* 0x000fda0000fa4270 */
[----:B0-----:R-:W-:Y:S05]  /*69b0*/  @!P5 BRA `(.L_x_59) ;  /* 0x000000000004d947 */ /* 0x001fea0003800000 */
[----:B------:R0:W5:Y:S02]  /*69c0*/  LDG.E.LTC128B.U16 R168, desc[UR46][R4.64+0x32] ;  /* 0x0000322e04a87981 */ /* 0x000164000c1e1520 */
.L_x_59:
[----:B------:R-:W-:Y:S05]  /*69d0*/  BSYNC B1 ;  /* 0x0000000000017941 */ /* 0x000fea0003800000 */
.L_x_58:
        /* <DEDUP_REMOVED lines=9> */
.L_x_61:
[----:B------:R-:W-:Y:S05]  /*6a70*/  BSYNC B1 ;  /* 0x0000000000017941 */ /* 0x000fea0003800000 */
.L_x_60:
        /* <DEDUP_REMOVED lines=9> */
.L_x_63:
[----:B------:R-:W-:Y:S05]  /*6b10*/  BSYNC B1 ;  /* 0x0000000000017941 */ /* 0x000fea0003800000 */
.L_x_62:
[----:B-----5:R-:W-:Y:S02]  /*6b20*/  HADD2.F32 R12, -RZ, R168.H0_H0 ;  /* 0x200000a8ff0c7230 */ /* 0x020fe40000004100 */
[----:B------:R-:W-:Y:S02]  /*6b30*/  IMAD.U32 R177, RZ, RZ, UR8 ;  /* 0x00000008ffb17e24 */ /* 0x000fe4000f8e00ff */
[----:B------:R-:W-:Y:S02]  /*6b40*/  IMAD.U32 R21, RZ, RZ, UR8 ;  /* 0x00000008ff157e24 */ /* 0x000fe4000f8e00ff */
[----:B------:R-:W-:Y:S01]  /*6b50*/  FMUL R12, R12, R23 ;  /* 0x000000170c0c7220 */ /* 0x000fe20000400000 */
[----:B------:R-:W-:-:S03]  /*6b60*/  IMAD.SHL.U32 R177, R177, 0x100, RZ ;  /* 0x00000100b1b17824 */ /* 0x000fc600078e00ff */
[----:B------:R-:W-:-:S05]  /*6b70*/  FFMA R12, R183, R22, R12 ;  /* 0x00000016b70c7223 */ /* 0x000fca000000000c */
[----:B------:R-:W-:-:S04]  /*6b80*/  F2FP.F16.F32.PACK_AB R12, RZ, R12 ;  /* 0x0000000cff0c723e */ /* 0x000fc800000000ff */
[----:B------:R-:W-:Y:S01]  /*6b90*/  PRMT R13, R12, 0x7610, R13 ;  /* 0x000076100c0d7816 */ /* 0x000fe2000000000d */
[----:B------:R-:W-:-:S04]  /*6ba0*/  IMAD.U32 R12, RZ, RZ, UR9 ;  /* 0x00000009ff0c7e24 */ /* 0x000fc8000f8e00ff */
[----:B------:R1:W-:Y:S01]  /*6bb0*/  @P5 STG.E.U16 desc[UR46][R10.64+0x32], R13 ;  /* 0x0000320d0a005986 */ /* 0x0003e2000c10152e */
[----:B------:R-:W-:Y:S02]  /*6bc0*/  SHF.L.U64.HI R21, R21, 0x8, R12 ;  /* 0x0000000815157819 */ /* 0x000fe4000001020c */
[----:B------:R-:W-:-:S05]  /*6bd0*/  IADD3 R12, P5, R177, R6, RZ ;  /* 0x00000006b10c7210 */ /* 0x000fca0007fbe0ff */
[----:B-1----:R-:W-:Y:S01]  /*6be0*/  IMAD.X R13, R21, 0x1, R7, P5 ;  /* 0x00000001150d7824 */ /* 0x002fe200028e0607 */
[----:B------:R-:W-:-:S13]  /*6bf0*/  ISETP.GT.AND P5, PT, R3, 0x80, P0 ;  /* 0x000000800300780c */ /* 0x000fda00007a4270 */
[----:B------:R-:W2:Y:S01]  /*6c00*/  @P5 LDG.E.LTC128B.U16 R168, desc[UR46][R172.64] ;  /* 0x0000002eaca85981 */ /* 0x000ea2000c1e1520 */
[----:B------:R-:W-:Y:S01]  /*6c10*/  BSSY B1, `(.L_x_64) ;  /* 0x000000a000017945 */ /* 0x000fe20003800000 */
[----:B--2---:R-:W-:-:S05]  /*6c20*/  HADD2.F32 R20, -RZ, R168.H0_H0 ;  /* 0x200000a8ff147230 */ /* 0x004fca0000004100 */
[----:B------:R-:W-:-:S04]  /*6c30*/  FMUL R179, R20, R23 ;  /* 0x0000001714b37220 */ /* 0x000fc80000400000 */
[----:B------:R-:W-:-:S05]  /*6c40*/  FFMA R179, R152, R22, R179 ;  /* 0x0000001698b37223 */ /* 0x000fca00000000b3 */
[----:B------:R-:W-:-:S05]  /*6c50*/  F2FP.F16.F32.PACK_AB R179, RZ, R179 ;  /* 0x000000b3ffb3723e */ /* 0x000fca00000000ff */
[----:B------:R1:W-:Y:S01]  /*6c60*/  @P5 STG.E.U16 desc[UR46][R12.64], R179 ;  /* 0x000000b30c005986 */ /* 0x0003e2000c10152e */
[----:B------:R-:W-:-:S04]  /*6c70*/  LOP3.LUT P5, RZ, R192, 0x4, RZ, 0xc0, !PT ;  /* 0x00000004c0ff7812 */ /* 0x000fc800078ac0ff */
[----:B------:R-:W-:-:S13]  /*6c80*/  ISETP.GT.AND P5, PT, R3, 0x80, P5 ;  /* 0x000000800300780c */ /* 0x000fda0002fa4270 */
[----:B-1----:R-:W-:Y:S05]  /*6c90*/  @!P5 BRA `(.L_x_65) ;  /* 0x000000000004d947 */ /* 0x002fea0003800000 */
[----:B------:R1:W5:Y:S02]  /*6ca0*/  LDG.E.LTC128B.U16 R168, desc[UR46][R170.64+0x2] ;  /* 0x0000022eaaa87981 */ /* 0x000364000c1e1520 */
.L_x_65:
[----:B------:R-:W-:Y:S05]  /*6cb0*/  BSYNC B1 ;  /* 0x0000000000017941 */ /* 0x000fea0003800000 */
.L_x_64:
[----:B-----5:R-:W-:Y:S01]  /*6cc0*/  HADD2.F32 R20, -RZ, R168.H0_H0 ;  /* 0x200000a8ff147230 */ /* 0x020fe20000004100 */
[----:B------:R-:W-:Y:S01]  /*6cd0*/  ISETP.GT.AND P0, PT, R3, 0x88, P0 ;  /* 0x000000880300780c */ /* 0x000fe20000704270 */
[----:B------:R-:W-:Y:S03]  /*6ce0*/  BSSY B1, `(.L_x_66) ;  /* 0x0000009000017945 */ /* 0x000fe60003800000 */
[----:B------:R-:W-:-:S04]  /*6cf0*/  FMUL R20, R20, R23 ;  /* 0x0000001714147220 */ /* 0x000fc80000400000 */
[----:B------:R-:W-:-:S05]  /*6d00*/  FFMA R20, R153, R22, R20 ;  /* 0x0000001699147223 */ /* 0x000fca0000000014 */
[----:B------:R-:W-:-:S05]  /*6d10*/  F2FP.F16.F32.PACK_AB R20, RZ, R20 ;  /* 0x00000014ff14723e */ /* 0x000fca00000000ff */
[----:B------:R2:W-:Y:S01]  /*6d20*/  @P5 STG.E.U16 desc[UR46][R12.64+0x2], R20 ;  /* 0x000002140c005986 */ /* 0x0005e2000c10152e */
[----:B------:R-:W-:-:S05]  /*6d30*/  IADD3 R152, P5, R12, R169, RZ ;  /* 0x000000a90c987210 */ /* 0x000fca0007fbe0ff */
[----:B------:R-:W-:Y:S01]  /*6d40*/  IMAD.X R153, R13, 0x1, R193, P5 ;  /* 0x000000010d997824 */ /* 0x000fe200028e06c1 */
[----:B------:R-:W-:Y:S07]  /*6d50*/  @!P0 BRA `(.L_x_67) ;  /* 0x0000000000048947 */ /* 0x000fee0003800000 */
[----:B------:R0:W5:Y:S02]  /*6d60*/  LDG.E.LTC128B.U16 R168, desc[UR46][R174.64] ;  /* 0x0000002eaea87981 */ /* 0x000164000c1e1520 */
.L_x_67:
[----:B------:R-:W-:Y:S05]  /*6d70*/  BSYNC B1 ;  /* 0x0000000000017941 */ /* 0x000fea0003800000 */
.L_x_66:
[----:B--2--5:R-:W-:Y:S01]  /*6d80*/  HADD2.F32 R20, -RZ, R168.H0_H0 ;  /* 0x200000a8ff147230 */ /* 0x024fe20000004100 */
[----:B------:R-:W-:Y:S01]  /*6d90*/  LOP3.LUT P5, RZ, R192, 0x4, RZ, 0xc0, !PT ;  /* 0x00000004c0ff7812 */ /* 0x000fe200078ac0ff */
[----:B------:R-:W-:Y:S03]  /*6da0*/  BSSY B1, `(.L_x_68) ;  /* 0x0000008000017945 */ /* 0x000fe60003800000 */
[----:B------:R-:W-:-:S04]  /*6db0*/  FMUL R173, R20, R23 ;  /* 0x0000001714ad7220 */ /* 0x000fc80000400000 */
[----:B------:R-:W-:-:S05]  /*6dc0*/  FFMA R173, R154, R22, R173 ;  /* 0x000000169aad7223 */ /* 0x000fca00000000ad */
[----:B------:R-:W-:-:S05]  /*6dd0*/  F2FP.F16.F32.PACK_AB R173, RZ, R173 ;  /* 0x000000adffad723e */ /* 0x000fca00000000ff */
[----:B------:R2:W-:Y:S01]  /*6de0*/  @P0 STG.E.U16 desc[UR46][R152.64], R173 ;  /* 0x000000ad98000986 */ /* 0x0005e2000c10152e */
[----:B------:R-:W-:-:S13]  /*6df0*/  ISETP.GT.AND P0, PT, R3, 0x88, P5 ;  /* 0x000000880300780c */ /* 0x000fda0002f04270 */
[----:B--2---:R-:W-:Y:S05]  /*6e00*/  @!P0 BRA `(.L_x_69) ;  /* 0x0000000000048947 */ /* 0x004fea0003800000 */
[----:B------:R2:W5:Y:S02]  /*6e10*/  LDG.E.LTC128B.U16 R168, desc[UR46][R14.64+0x2] ;  /* 0x0000022e0ea87981 */ /* 0x000564000c1e1520 */
.L_x_69:
[----:B------:R-:W-:Y:S05]  /*6e20*/  BSYNC B1 ;  /* 0x0000000000017941 */ /* 0x000fea0003800000 */
.L_x_68:
[----:B-----5:R-:W-:Y:S01]  /*6e30*/  HADD2.F32 R20, -RZ, R168.H0_H0 ;  /* 0x200000a8ff147230 */ /* 0x020fe20000004100 */
[----:B------:R-:W-:Y:S01]  /*6e40*/  LOP3.LUT P5, RZ, R192, 0x2, RZ, 0xc0, !PT ;  /* 0x00000002c0ff7812 */ /* 0x000fe200078ac0ff */
[----:B------:R-:W-:Y:S03]  /*6e50*/  BSSY B1, `(.L_x_70) ;  /* 0x0000008000017945 */ /* 0x000fe60003800000 */
[----:B------:R-:W-:-:S04]  /*6e60*/  FMUL R20, R20, R23 ;  /* 0x0000001714147220 */ /* 0x000fc80000400000 */
[----:B------:R-:W-:-:S05]  /*6e70*/  FFMA R20, R155, R22, R20 ;  /* 0x000000169b147223 */ /* 0x000fca0000000014 */
[----:B------:R-:W-:-:S05]  /*6e80*/  F2FP.F16.F32.PACK_AB R20, RZ, R20 ;  /* 0x00000014ff14723e */ /* 0x000fca00000000ff */
[----:B------:R0:W-:Y:S01]  /*6e90*/  @P0 STG.E.U16 desc[UR46][R152.64+0x2], R20 ;  /* 0x0000021498000986 */ /* 0x0001e2000c10152e */
[----:B------:R-:W-:-:S13]  /*6ea0*/  ISETP.GT.AND P0, PT, R3, 0x80, P5 ;  /* 0x000000800300780c */ /* 0x000fda0002f04270 */
[----:B0-----:R-:W-:Y:S05]  /*6eb0*/  @!P0 BRA `(.L_x_71) ;  /* 0x0000000000048947 */ /* 0x001fea0003800000 */
[----:B------:R0:W5:Y:S02]  /*6ec0*/  LDG.E.LTC128B.U16 R168, desc[UR46][R170.64+0x10] ;  /* 0x0000102eaaa87981 */ /* 0x000164000c1e1520 */
.L_x_71:
[----:B------:R-:W-:Y:S05]  /*6ed0*/  BSYNC B1 ;  /* 0x0000000000017941 */ /* 0x000fea0003800000 */
.L_x_70:
        /* <DEDUP_REMOVED lines=9> */
.L_x_73:
[----:B------:R-:W-:Y:S05]  /*6f70*/  BSYNC B1 ;  /* 0x0000000000017941 */ /* 0x000fea0003800000 */
.L_x_72:
        /* <DEDUP_REMOVED lines=9> */
.L_x_75:
[----:B------:R-:W-:Y:S05]  /*7010*/  BSYNC B1 ;  /* 0x0000000000017941 */ /* 0x000fea0003800000 */
.L_x_74:
[----:B0----5:R-:W-:Y:S01]  /*7020*/  HADD2.F32 R20, -RZ, R168.H0_H0 ;  /* 0x200000a8ff147230 */ /* 0x021fe20000004100 */
        /* <DEDUP_REMOVED lines=8> */
.L_x_77:
[----:B------:R-:W-:Y:S05]  /*70b0*/  BSYNC B1 ;  /* 0x0000000000017941 */ /* 0x000fea0003800000 */
.L_x_76:
        /* <DEDUP_REMOVED lines=9> */
.L_x_79:
[----:B------:R-:W-:Y:S05]  /*7150*/  BSYNC B1 ;  /* 0x0000000000017941 */ /* 0x000fea0003800000 */
.L_x_78:
        /* <DEDUP_REMOVED lines=9> */
.L_x_81:
[----:B------:R-:W-:Y:S05]  /*71f0*/  BSYNC B1 ;  /* 0x0000000000017941 */ /* 0x000fea0003800000 */
.L_x_80:
        /* <DEDUP_REMOVED lines=9> */
.L_x_83:
[----:B------:R-:W-:Y:S05]  /*7290*/  BSYNC B1 ;  /* 0x0000000000017941 */ /* 0x000fea0003800000 */
.L_x_82:
        /* <DEDUP_REMOVED lines=9> */
.L_x_85:
[----:B------:R-:W-:Y:S05]  /*7330*/  BSYNC B1 ;  /* 0x0000000000017941 */ /* 0x000fea0003800000 */
.L_x_84:
        /* <DEDUP_REMOVED lines=9> */
.L_x_87:
[----:B------:R-:W-:Y:S05]  /*73d0*/  BSYNC B1 ;  /* 0x0000000000017941 */ /* 0x000fea0003800000 */
.L_x_86:
        /* <DEDUP_REMOVED lines=9> */
.L_x_89:
[----:B------:R-:W-:Y:S05]  /*7470*/  BSYNC B1 ;  /* 0x0000000000017941 */ /* 0x000fea0003800000 */
.L_x_88:
        /* <DEDUP_REMOVED lines=9> */
.L_x_91:
[----:B------:R-:W-:Y:S05]  /*7510*/  BSYNC B1 ;  /* 0x0000000000017941 */ /* 0x000fea0003800000 */
.L_x_90:
        /* <DEDUP_REMOVED lines=9> */
.L_x_93:
[----:B------:R-:W-:Y:S05]  /*75b0*/  BSYNC B1 ;  /* 0x0000000000017941 */ /* 0x000fea0003800000 */
.L_x_92:
        /* <DEDUP_REMOVED lines=12> */
.L_x_95:
[----:B------:R-:W-:Y:S05]  /*7680*/  BSYNC B1 ;  /* 0x0000000000017941 */ /* 0x000fea0003800000 */
.L_x_94:
[----:B0----5:R-:W-:Y:S01]  /*7690*/  HADD2.F32 R20, -RZ, R168.H0_H0 ;  /* 0x200000a8ff147230 */ /* 0x021fe20000004100 */
        /* <DEDUP_REMOVED lines=11> */
.L_x_97:
[----:B------:R-:W-:Y:S05]  /*7750*/  BSYNC B1 ;  /* 0x0000000000017941 */ /* 0x000fea0003800000 */
.L_x_96:
        /* <DEDUP_REMOVED lines=9> */
.L_x_99:
[----:B------:R-:W-:Y:S05]  /*77f0*/  BSYNC B1 ;  /* 0x0000000000017941 */ /* 0x000fea0003800000 */
.L_x_98:
        /* <DEDUP_REMOVED lines=9> */
.L_x_101:
[----:B------:R-:W-:Y:S05]  /*7890*/  BSYNC B1 ;  /* 0x0000000000017941 */ /* 0x000fea0003800000 */
.L_x_100:
        /* <DEDUP_REMOVED lines=12> */
.L_x_103:
[----:B------:R-:W-:Y:S05]  /*7960*/  BSYNC B1 ;  /* 0x0000000000017941 */ /* 0x000fea0003800000 */
.L_x_102:
[----:B0----5:R-:W-:Y:S01]  /*7970*/  HADD2.F32 R20, -RZ, R168.H0_H0 ;  /* 0x200000a8ff147230 */ /* 0x021fe20000004100 */
        /* <DEDUP_REMOVED lines=9> */
.L_x_105:
[----:B------:R-:W-:Y:S05]  /*7a10*/  BSYNC B1 ;  /* 0x0000000000017941 */ /* 0x000fea0003800000 */
.L_x_104:
        /* <DEDUP_REMOVED lines=9> */
.L_x_107:
[----:B------:R-:W-:Y:S05]  /*7ab0*/  BSYNC B1 ;  /* 0x0000000000017941 */ /* 0x000fea0003800000 */
.L_x_106:
        /* <DEDUP_REMOVED lines=9> */
.L_x_109:
[----:B------:R-:W-:Y:S05]  /*7b50*/  BSYNC B1 ;  /* 0x0000000000017941 */ /* 0x000fea0003800000 */
.L_x_108:
[----:B-----5:R-:W-:Y:S01]  /*7b60*/  HADD2.F32 R20, -RZ, R168.H0_H0 ;  /* 0x200000a8ff147230 */ /* 0x020fe20000004100 */
[----:B------:R-:W-:Y:S01]  /*7b70*/  ISETP.GT.AND P3, PT, R0, 0x30, PT ;  /* 0x000000300000780c */ /* 0x000fe20003f64270 */
[----:B------:R-:W-:Y:S03]  /*7b80*/  BSSY B1, `(.L_x_110) ;  /* 0x000000a000017945 */ /* 0x000fe60003800000 */
[----:B------:R-:W-:Y:S01]  /*7b90*/  FMUL R136, R20, R23 ;  /* 0x0000001714887220 */ /* 0x000fe20000400000 */
[----:B------:R-:W-:-:S03]  /*7ba0*/  IADD3 R20, P0, P2, R169, R6, R177 ;  /* 0x00000006a9147210 */ /* 0x000fc60007a1e0b1 */
[----:B------:R-:W-:Y:S01]  /*7bb0*/  FFMA R136, R143, R22, R136 ;  /* 0x000000168f887223 */ /* 0x000fe20000000088 */
[----:B------:R-:W-:Y:S02]  /*7bc0*/  IADD3.X R21, R193, R7, R21, P0, P2 ;  /* 0x00000007c1157210 */ /* 0x000fe400007e4415 */
[----:B------:R-:W-:Y:S02]  /*7bd0*/  ISETP.GT.AND P0, PT, R3, RZ, P3 ;  /* 0x000000ff0300720c */ /* 0x000fe40001f04270 */
[----:B------:R-:W-:-:S05]  /*7be0*/  F2FP.F16.F32.PACK_AB R136, RZ, R136 ;  /* 0x00000088ff88723e */ /* 0x000fca00000000ff */
[----:B------:R0:W-:Y:S06]  /*7bf0*/  @P1 STG.E.U16 desc[UR46][R10.64+0x52], R136 ;  /* 0x000052880a001986 */ /* 0x0001ec000c10152e */
[----:B------:R-:W-:Y:S05]  /*7c00*/  @!P0 BRA `(.L_x_111) ;  /* 0x0000000000048947 */ /* 0x000fea0003800000 */
[----:B------:R0:W5:Y:S02]  /*7c10*/  LDG.E.LTC128B.U16 R168, desc[UR46][R4.64+0x60] ;  /* 0x0000602e04a87981 */ /* 0x000164000c1e1520 */
.L_x_111:
[----:B------:R-:W-:Y:S05]  /*7c20*/  BSYNC B1 ;  /* 0x0000000000017941 */ /* 0x000fea0003800000 */
.L_x_110:
        /* <DEDUP_REMOVED lines=10> */
.L_x_113:
[----:B------:R-:W-:Y:S05]  /*7cd0*/  BSYNC B1 ;  /* 0x0000000000017941 */ /* 0x000fea0003800000 */
.L_x_112:
        /* <DEDUP_REMOVED lines=9> */
.L_x_115:
[----:B------:R-:W-:Y:S05]  /*7d70*/  BSYNC B1 ;  /* 0x0000000000017941 */ /* 0x000fea0003800000 */
.L_x_114:
        /* <DEDUP_REMOVED lines=9> */
.L_x_117:
[----:B------:R-:W-:Y:S05]  /*7e10*/  BSYNC B1 ;  /* 0x0000000000017941 */ /* 0x000fea0003800000 */
.L_x_116:
[----:B-----5:R-:W-:Y:S01]  /*7e20*/  HADD2.F32 R136, -RZ, R168.H0_H0 ;  /* 0x200000a8ff887230 */ /* 0x020fe20000004100 */
[----:B------:R-:W-:Y:S01]  /*7e30*/  ISETP.GT.AND P1, PT, R0, 0x38, PT ;  /* 0x000000380000780c */ /* 0x000fe20003f24270 */
[----:B------:R-:W-:Y:S03]  /*7e40*/  BSSY B1, `(.L_x_118) ;  /* 0x000000b000017945 */ /* 0x000fe60003800000 */
[----:B------:R-:W-:-:S04]  /*7e50*/  FMUL R136, R136, R23 ;  /* 0x0000001788887220 */ /* 0x000fc80000400000 */
[----:B------:R-:W-:-:S05]  /*7e60*/  FFMA R136, R147, R22, R136 ;  /* 0x0000001693887223 */ /* 0x000fca0000000088 */
[----:B------:R-:W-:-:S04]  /*7e70*/  F2FP.F16.F32.PACK_AB R136, RZ, R136 ;  /* 0x00000088ff88723e */ /* 0x000fc800000000ff */
[----:B------:R-:W-:-:S05]  /*7e80*/  PRMT R137, R136, 0x7610, R137 ;  /* 0x0000761088897816 */ /* 0x000fca0000000089 */
[----:B------:R1:W-:Y:S01]  /*7e90*/  @P0 STG.E.U16 desc[UR46][R10.64+0x62], R137 ;  /* 0x000062890a000986 */ /* 0x0003e2000c10152e */
[----:B------:R-:W-:-:S05]  /*7ea0*/  IADD3 R136, P0, R169, R12, RZ ;  /* 0x0000000ca9887210 */ /* 0x000fca0007f1e0ff */
[----:B-1----:R-:W-:Y:S01]  /*7eb0*/  IMAD.X R137, R193, 0x1, R13, P0 ;  /* 0x00000001c1897824 */ /* 0x002fe200000e060d */
[----:B------:R-:W-:-:S13]  /*7ec0*/  ISETP.GT.AND P0, PT, R3, RZ, P1 ;  /* 0x000000ff0300720c */ /* 0x000fda0000f04270 */
[----:B------:R-:W-:Y:S05]  /*7ed0*/  @!P0 BRA `(.L_x_119) ;  /* 0x0000000000048947 */ /* 0x000fea0003800000 */
[----:B------:R1:W5:Y:S02]  /*7ee0*/  LDG.E.LTC128B.U16 R168, desc[UR46][R4.64+0x70] ;  /* 0x0000702e04a87981 */ /* 0x000364000c1e1520 */
.L_x_119:
[----:B------:R-:W-:Y:S05]  /*7ef0*/  BSYNC B1 ;  /* 0x0000000000017941 */ /* 0x000fea0003800000 */
.L_x_118:
        /* <DEDUP_REMOVED lines=10> */
.L_x_121:
[----:B------:R-:W-:Y:S05]  /*7fa0*/  BSYNC B1 ;  /* 0x0000000000017941 */ /* 0x000fea0003800000 */
.L_x_120:
        /* <DEDUP_REMOVED lines=9> */
.L_x_123:
[----:B------:R-:W-:Y:S05]  /*8040*/  BSYNC B1 ;  /* 0x0000000000017941 */ /* 0x000fea0003800000 */
.L_x_122:
        /* <DEDUP_REMOVED lines=9> */
.L_x_125:
[----:B------:R-:W-:Y:S05]  /*80e0*/  BSYNC B1 ;  /* 0x0000000000017941 */ /* 0x000fea0003800000 */
.L_x_124:
[----:B-----5:R-:W-:Y:S01]  /*80f0*/  HADD2.F32 R138, -RZ, R168.H0_H0 ;  /* 0x200000a8ff8a7230 */ /* 0x020fe20000004100 */
[----:B------:R-:W-:Y:S04]  /*8100*/  BSSY B1, `(.L_x_126) ;  /* 0x0000009000017945 */ /* 0x000fe80003800000 */
[----:B------:R-:W-:-:S04]  /*8110*/  FMUL R138, R138, R23 ;  /* 0x000000178a8a7220 */ /* 0x000fc80000400000 */
[----:B------:R-:W-:-:S05]  /*8120*/  FFMA R138, R151, R22, R138 ;  /* 0x00000016978a7223 */ /* 0x000fca000000008a */
[----:B------:R-:W-:-:S05]  /*8130*/  F2FP.F16.F32.PACK_AB R138, RZ, R138 ;  /* 0x0000008aff8a723e */ /* 0x000fca00000000ff */
[----:B------:R0:W-:Y:S01]  /*8140*/  @P5 STG.E.U16 desc[UR46][R10.64+0x72], R138 ;  /* 0x0000728a0a005986 */ /* 0x0001e2000c10152e */
[----:B------:R-:W-:-:S04]  /*8150*/  LOP3.LUT P5, RZ, R192, 0x1, RZ, 0xc0, !PT ;  /* 0x00000001c0ff7812 */ /* 0x000fc800078ac0ff */
[----:B------:R-:W-:-:S13]  /*8160*/  ISETP.GT.AND P5, PT, R3, 0x80, P5 ;  /* 0x000000800300780c */ /* 0x000fda0002fa4270 */
[----:B0-----:R-:W-:Y:S05]  /*8170*/  @!P5 BRA `(.L_x_127) ;  /* 0x000000000004d947 */ /* 0x001fea0003800000 */
[----:B------:R0:W5:Y:S02]  /*8180*/  LDG.E.LTC128B.U16 R168, desc[UR46][R170.64+0x40] ;  /* 0x0000402eaaa87981 */ /* 0x000164000c1e1520 */
.L_x_127:
[----:B------:R-:W-:Y:S05]  /*8190*/  BSYNC B1 ;  /* 0x0000000000017941 */ /* 0x000fea0003800000 */
.L_x_126:
        /* <DEDUP_REMOVED lines=10> */
.L_x_129:
[----:B------:R-:W-:Y:S05]  /*8240*/  BSYNC B1 ;  /* 0x0000000000017941 */ /* 0x000fea0003800000 */
.L_x_128:
        /* <DEDUP_REMOVED lines=10> */
.L_x_131:
[----:B------:R-:W-:Y:S05]  /*82f0*/  BSYNC B1 ;  /* 0x0000000000017941 */ /* 0x000fea0003800000 */
.L_x_130:
        /* <DEDUP_REMOVED lines=10> */
.L_x_133:
[----:B------:R-:W-:Y:S05]  /*83a0*/  BSYNC B1 ;  /* 0x0000000000017941 */ /* 0x000fea0003800000 */
.L_x_132:
        /* <DEDUP_REMOVED lines=9> */
.L_x_135:
[----:B------:R-:W-:Y:S05]  /*8440*/  BSYNC B1 ;  /* 0x0000000000017941 */ /* 0x000fea0003800000 */
.L_x_134:
        /* <DEDUP_REMOVED lines=9> */
.L_x_137:
[----:B------:R-:W-:Y:S05]  /*84e0*/  BSYNC B1 ;  /* 0x0000000000017941 */ /* 0x000fea0003800000 */
.L_x_136:
        /* <DEDUP_REMOVED lines=9> */
.L_x_139:
[----:B------:R-:W-:Y:S05]  /*8580*/  BSYNC B1 ;  /* 0x0000000000017941 */ /* 0x000fea0003800000 */
.L_x_138:
[----:B0----5:R-:W-:Y:S01]  /*8590*/  HADD2.F32 R20, -RZ, R168.H0_H0 ;  /* 0x200000a8ff147230 */ /* 0x021fe20000004100 */
[----:B------:R-:W-:Y:S01]  /*85a0*/  ISETP.GT.AND P4, PT, R3, 0x88, P4 ;  /* 0x000000880300780c */ /* 0x000fe20002784270 */
[----:B------:R-:W-:Y:S03]  /*85b0*/  BSSY B1, `(.L_x_140) ;  /* 0x000000a000017945 */ /* 0x000fe60003800000 */
[----:B------:R-:W-:Y:S01]  /*85c0*/  FMUL R21, R20, R23 ;  /* 0x0000001714157220 */ /* 0x000fe20000400000 */
[----:B------:R-:W-:-:S03]  /*85d0*/  IMAD.MOV.U32 R20, RZ, RZ, R136 ;  /* 0x000000ffff147224 */ /* 0x000fc600078e0088 */
[----:B------:R-:W-:-:S05]  /*85e0*/  FFMA R21, R126, R22, R21 ;  /* 0x000000167e157223 */ /* 0x000fca0000000015 */
[----:B------:R-:W-:-:S04]  /*85f0*/  F2FP.F16.F32.PACK_AB R21, RZ, R21 ;  /* 0x00000015ff15723e */ /* 0x000fc800000000ff */
[----:B------:R-:W-:Y:S01]  /*8600*/  PRMT R120, R21, 0x7610, R120 ;  /* 0x0000761015787816 */ /* 0x000fe20000000078 */
[----:B------:R-:W-:-:S05]  /*8610*/  IMAD.MOV.U32 R21, RZ, RZ, R137 ;  /* 0x000000ffff157224 */ /* 0x000fca00078e0089 */
[----:B------:R0:W-:Y:S01]  /*8620*/  @P6 STG.E.U16 desc[UR46][R20.64+0x50], R120 ;  /* 0x0000507814006986 */ /* 0x0001e2000c10152e */
[----:B------:R-:W-:Y:S05]  /*8630*/  @!P4 BRA `(.L_x_141) ;  /* 0x000000000004c947 */ /* 0x000fea0003800000 */
[----:B------:R0:W5:Y:S02]  /*8640*/  LDG.E.LTC128B.U16 R168, desc[UR46][R14.64+0x52] ;  /* 0x0000522e0ea87981 */ /* 0x000164000c1e1520 */
.L_x_141:
[----:B------:R-:W-:Y:S05]  /*8650*/  BSYNC B1 ;  /* 0x0000000000017941 */ /* 0x000fea0003800000 */
.L_x_140:
        /* <DEDUP_REMOVED lines=9> */
.L_x_143:
[----:B------:R-:W-:Y:S05]  /*86f0*/  BSYNC B1 ;  /* 0x0000000000017941 */ /* 0x000fea0003800000 */
.L_x_142:
        /* <DEDUP_REMOVED lines=9> */
.L_x_145:
[----:B------:R-:W-:Y:S05]  /*8790*/  BSYNC B1 ;  /* 0x0000000000017941 */ /* 0x000fea0003800000 */
.L_x_144:
        /* <DEDUP_REMOVED lines=9> */
.L_x_147:
[----:B------:R-:W-:Y:S05]  /*8830*/  BSYNC B1 ;  /* 0x0000000000017941 */ /* 0x000fea0003800000 */
.L_x_146:
        /* <DEDUP_REMOVED lines=9> */
.L_x_149:
[----:B------:R-:W-:Y:S05]  /*88d0*/  BSYNC B1 ;  /* 0x0000000000017941 */ /* 0x000fea0003800000 */
.L_x_148:
        /* <DEDUP_REMOVED lines=9> */
.L_x_151:
[----:B------:R-:W-:Y:S05]  /*8970*/  BSYNC B1 ;  /* 0x0000000000017941 */ /* 0x000fea0003800000 */
.L_x_150:
        /* <DEDUP_REMOVED lines=9> */
.L_x_153:
[----:B------:R-:W-:Y:S05]  /*8a10*/  BSYNC B1 ;  /* 0x0000000000017941 */ /* 0x000fea0003800000 */
.L_x_152:
        /* <DEDUP_REMOVED lines=9> */
.L_x_155:
[----:B------:R-:W-:Y:S05]  /*8ab0*/  BSYNC B1 ;  /* 0x0000000000017941 */ /* 0x000fea0003800000 */
.L_x_154:
        /* <DEDUP_REMOVED lines=9> */
.L_x_157:
[----:B------:R-:W-:Y:S05]  /*8b50*/  BSYNC B1 ;  /* 0x0000000000017941 */ /* 0x000fea0003800000 */
.L_x_156:
[----:B-----5:R-:W-:Y:S01]  /*8b60*/  HADD2.F32 R120, -RZ, R168.H0_H0 ;  /* 0x200000a8ff787230 */ /* 0x020fe20000004100 */
[----:B------:R-:W-:Y:S01]  /*8b70*/  ISETP.GT.AND P3, PT, R0, 0x40, PT ;  /* 0x000000400000780c */ /* 0x000fe20003f64270 */
[----:B------:R-:W-:Y:S03]  /*8b80*/  BSSY B1, `(.L_x_158) ;  /* 0x0000009000017945 */ /* 0x000fe60003800000 */
[----:B------:R-:W-:Y:S01]  /*8b90*/  FMUL R120, R120, R23 ;  /* 0x0000001778787220 */ /* 0x000fe20000400000 */
[----:B------:R-:W-:Y:S02]  /*8ba0*/  ISETP.GT.AND P1, PT, R3, RZ, P3 ;  /* 0x000000ff0300720c */ /* 0x000fe40001f24270 */
[----:B------:R-:W-:Y:S01]  /*8bb0*/  P2R R122, PR, RZ, 0x8 ;  /* 0x00000008ff7a7803 */ /* 0x000fe20000000000 */
[----:B------:R-:W-:-:S05]  /*8bc0*/  FFMA R120, R135, R22, R120 ;  /* 0x0000001687787223 */ /* 0x000fca0000000078 */
[----:B------:R-:W-:-:S05]  /*8bd0*/  F2FP.F16.F32.PACK_AB R120, RZ, R120 ;  /* 0x00000078ff78723e */ /* 0x000fca00000000ff */
[----:B------:R0:W-:Y:S01]  /*8be0*/  @P0 STG.E.U16 desc[UR46][R20.64+0x72], R120 ;  /* 0x0000727814000986 */ /* 0x0001e2000c10152e */
[----:B------:R-:W-:Y:S05]  /*8bf0*/  @!P1 BRA `(.L_x_159) ;  /* 0x0000000000049947 */ /* 0x000fea0003800000 */
[----:B------:R0:W5:Y:S02]  /*8c00*/  LDG.E.LTC128B.U16 R168, desc[UR46][R4.64+0x80] ;  /* 0x0000802e04a87981 */ /* 0x000164000c1e1520 */
.L_x_159:
[----:B------:R-:W-:Y:S05]  /*8c10*/  BSYNC B1 ;  /* 0x0000000000017941 */ /* 0x000fea0003800000 */
.L_x_158:
[----:B0----5:R-:W-:Y:S01]  /*8c20*/  HADD2.F32 R120, -RZ, R168.H0_H0 ;  /* 0x200000a8ff787230 */ /* 0x021fe20000004100 */
        /* <DEDUP_REMOVED lines=10> */
.L_x_161:
[----:B------:R-:W-:Y:S05]  /*8cd0*/  BSYNC B1 ;  /* 0x0000000000017941 */ /* 0x000fea0003800000 */
.L_x_160:
        /* <DEDUP_REMOVED lines=9> */
.L_x_163:
[----:B------:R-:W-:Y:S05]  /*8d70*/  BSYNC B1 ;  /* 0x0000000000017941 */ /* 0x000fea0003800000 */
.L_x_162:
        /* <DEDUP_REMOVED lines=9> */
.L_x_165:
[----:B------:R-:W-:Y:S05]  /*8e10*/  BSYNC B1 ;  /* 0x0000000000017941 */ /* 0x000fea0003800000 */
.L_x_164:
[----:B-----5:R-:W-:Y:S01]  /*8e20*/  HADD2.F32 R104, -RZ, R168.H0_H0 ;  /* 0x200000a8ff687230 */ /* 0x020fe20000004100 */
[----:B------:R-:W-:Y:S01]  /*8e30*/  ISETP.GT.AND P6, PT, R0, 0x48, PT ;  /* 0x000000480000780c */ /* 0x000fe20003fc4270 */
[----:B------:R-:W-:Y:S03]  /*8e40*/  BSSY B1, `(.L_x_166) ;  /* 0x0000009000017945 */ /* 0x000fe60003800000 */
[----:B------:R-:W-:Y:S01]  /*8e50*/  FMUL R104, R104, R23 ;  /* 0x0000001768687220 */ /* 0x000fe20000400000 */
[----:B------:R-:W-:Y:S02]  /*8e60*/  ISETP.GT.AND P1, PT, R3, RZ, P6 ;  /* 0x000000ff0300720c */ /* 0x000fe40003724270 */
[----:B0-----:R-:W-:Y:S01]  /*8e70*/  P2R R105, PR, RZ, 0x40 ;  /* 0x00000040ff697803 */ /* 0x001fe20000000000 */
[----:B------:R-:W-:-:S05]  /*8e80*/  FFMA R104, R107, R22, R104 ;  /* 0x000000166b687223 */ /* 0x000fca0000000068 */
[----:B------:R-:W-:-:S05]  /*8e90*/  F2FP.F16.F32.PACK_AB R104, RZ, R104 ;  /* 0x00000068ff68723e */ /* 0x000fca00000000ff */
[----:B------:R0:W-:Y:S01]  /*8ea0*/  @P0 STG.E.U16 desc[UR46][R10.64+0x82], R104 ;  /* 0x000082680a000986 */ /* 0x0001e2000c10152e */
[----:B------:R-:W-:Y:S05]  /*8eb0*/  @!P1 BRA `(.L_x_167) ;  /* 0x0000000000049947 */ /* 0x000fea0003800000 */
[----:B------:R0:W5:Y:S02]  /*8ec0*/  LDG.E.LTC128B.U16 R168, desc[UR46][R4.64+0x90] ;  /* 0x0000902e04a87981 */ /* 0x000164000c1e1520 */
.L_x_167:
[----:B------:R-:W-:Y:S05]  /*8ed0*/  BSYNC B1 ;  /* 0x0000000000017941 */ /* 0x000fea0003800000 */
.L_x_166:
        /* <DEDUP_REMOVED lines=10> */
.L_x_169:
[----:B------:R-:W-:Y:S05]  /*8f80*/  BSYNC B1 ;  /* 0x0000000000017941 */ /* 0x000fea0003800000 */
.L_x_168:
        /* <DEDUP_REMOVED lines=9> */
.L_x_171:
[----:B------:R-:W-:Y:S05]  /*9020*/  BSYNC B1 ;  /* 0x0000000000017941 */ /* 0x000fea0003800000 */
.L_x_170:
        /* <DEDUP_REMOVED lines=9> */
.L_x_173:
[----:B------:R-:W-:Y:S05]  /*90c0*/  BSYNC B1 ;  /* 0x0000000000017941 */ /* 0x000fea0003800000 */
.L_x_172:
        /* <DEDUP_REMOVED lines=10> */
.L_x_175:
[----:B------:R-:W-:Y:S05]  /*9170*/  BSYNC B1 ;  /* 0x0000000000017941 */ /* 0x000fea0003800000 */
.L_x_174:
        /* <DEDUP_REMOVED lines=10> */
.L_x_177:
[----:B------:R-:W-:Y:S05]  /*9220*/  BSYNC B1 ;  /* 0x0000000000017941 */ /* 0x000fea0003800000 */
.L_x_176:
        /* <DEDUP_REMOVED lines=9> */
.L_x_179:
[----:B------:R-:W-:Y:S05]  /*92c0*/  BSYNC B1 ;  /* 0x0000000000017941 */ /* 0x000fea0003800000 */
.L_x_178:
        /* <DEDUP_REMOVED lines=9> */
.L_x_181:
[----:B------:R-:W-:Y:S05]  /*9360*/  BSYNC B1 ;  /* 0x0000000000017941 */ /* 0x000fea0003800000 */
.L_x_180:
[----:B-----5:R-:W-:Y:S01]  /*9370*/  HADD2.F32 R104, -RZ, R168.H0_H0 ;  /* 0x200000a8ff687230 */ /* 0x020fe20000004100 */
        /* <DEDUP_REMOVED lines=9> */
.L_x_183:
[----:B------:R-:W-:Y:S05]  /*9410*/  BSYNC B1 ;  /* 0x0000000000017941 */ /* 0x000fea0003800000 */
.L_x_182:
        /* <DEDUP_REMOVED lines=10> */
.L_x_185:
[----:B------:R-:W-:Y:S05]  /*94c0*/  BSYNC B1 ;  /* 0x0000000000017941 */ /* 0x000fea0003800000 */
.L_x_184:
        /* <DEDUP_REMOVED lines=9> */
.L_x_187:
[----:B------:R-:W-:Y:S05]  /*9560*/  BSYNC B1 ;  /* 0x0000000000017941 */ /* 0x000fea0003800000 */
.L_x_186:
        /* <DEDUP_REMOVED lines=9> */
.L_x_189:
[----:B------:R-:W-:Y:S05]  /*9600*/  BSYNC B1 ;  /* 0x0000000000017941 */ /* 0x000fea0003800000 */
.L_x_188:
[----:B-----5:R-:W-:Y:S01]  /*9610*/  HADD2.F32 R104, -RZ, R168.H0_H0 ;  /* 0x200000a8ff687230 */ /* 0x020fe20000004100 */
[----:B------:R-:W-:Y:S04]  /*9620*/  BSSY B1, `(.L_x_190) ;  /* 0x0000009000017945 */ /* 0x000fe80003800000 */
[----:B------:R-:W-:-:S04]  /*9630*/  FMUL R104, R104, R23 ;  /* 0x0000001768687220 */ /* 0x000fc80000400000 */
[----:B------:R-:W-:-:S05]  /*9640*/  FFMA R104, R119, R22, R104 ;  /* 0x0000001677687223 */ /* 0x000fca0000000068 */
[----:B------:R-:W-:-:S05]  /*9650*/  F2FP.F16.F32.PACK_AB R104, RZ, R104 ;  /* 0x00000068ff68723e */ /* 0x000fca00000000ff */
[----:B------:R0:W-:Y:S01]  /*9660*/  @P5 STG.E.U16 desc[UR46][R10.64+0xb2], R104 ;  /* 0x0000b2680a005986 */ /* 0x0001e2000c10152e */
[----:B------:R-:W-:-:S04]  /*9670*/  ISETP.NE.AND P5, PT, R122, RZ, PT ;  /* 0x000000ff7a00720c */ /* 0x000fc80003fa5270 */
[----:B------:R-:W-:-:S13]  /*9680*/  ISETP.GT.AND P5, PT, R3, 0x80, P5 ;  /* 0x000000800300780c */ /* 0x000fda0002fa4270 */
[----:B0-----:R-:W-:Y:S05]  /*9690*/  @!P5 BRA `(.L_x_191) ;  /* 0x000000000004d947 */ /* 0x001fea0003800000 */
[----:B------:R0:W5:Y:S02]  /*96a0*/  LDG.E.LTC128B.U16 R168, desc[UR46][R170.64+0x80] ;  /* 0x0000802eaaa87981 */ /* 0x000164000c1e1520 */
.L_x_191:
[----:B------:R-:W-:Y:S05]  /*96b0*/  BSYNC B1 ;  /* 0x0000000000017941 */ /* 0x000fea0003800000 */
.L_x_190:
        /* <DEDUP_REMOVED lines=10> */
.L_x_193:
[----:B------:R-:W-:Y:S05]  /*9760*/  BSYNC B1 ;  /* 0x0000000000017941 */ /* 0x000fea0003800000 */
.L_x_192:
        /* <DEDUP_REMOVED lines=10> */
.L_x_195:
[----:B------:R-:W-:Y:S05]  /*9810*/  BSYNC B1 ;  /* 0x0000000000017941 */ /* 0x000fea0003800000 */
.L_x_194:
        /* <DEDUP_REMOVED lines=10> */
.L_x_197:
[----:B------:R-:W-:Y:S05]  /*98c0*/  BSYNC B1 ;  /* 0x0000000000017941 */ /* 0x000fea0003800000 */
.L_x_196:
        /* <DEDUP_REMOVED lines=9> */
.L_x_199:
[----:B------:R-:W-:Y:S05]  /*9960*/  BSYNC B1 ;  /* 0x0000000000017941 */ /* 0x000fea0003800000 */
.L_x_198:
        /* <DEDUP_REMOVED lines=9> */
.L_x_201:
[----:B------:R-:W-:Y:S05]  /*9a00*/  BSYNC B1 ;  /* 0x0000000000017941 */ /* 0x000fea0003800000 */
.L_x_200:
        /* <DEDUP_REMOVED lines=9> */
.L_x_203:
[----:B------:R-:W-:Y:S05]  /*9aa0*/  BSYNC B1 ;  /* 0x0000000000017941 */ /* 0x000fea0003800000 */
.L_x_202:
        /* <DEDUP_REMOVED lines=9> */
.L_x_205:
[----:B------:R-:W-:Y:S05]  /*9b40*/  BSYNC B1 ;  /* 0x0000000000017941 */ /* 0x000fea0003800000 */
.L_x_204:
        /* <DEDUP_REMOVED lines=9> */
.L_x_207:
[----:B------:R-:W-:Y:S05]  /*9be0*/  BSYNC B1 ;  /* 0x0000000000017941 */ /* 0x000fea0003800000 */
.L_x_206:
        /* <DEDUP_REMOVED lines=9> */
.L_x_209:
[----:B------:R-:W-:Y:S05]  /*9c80*/  BSYNC B1 ;  /* 0x0000000000017941 */ /* 0x000fea0003800000 */
.L_x_208:
        /* <DEDUP_REMOVED lines=9> */
.L_x_211:
[----:B------:R-:W-:Y:S05]  /*9d20*/  BSYNC B1 ;  /* 0x0000000000017941 */ /* 0x000fea0003800000 */
.L_x_210:
        /* <DEDUP_REMOVED lines=9> */
.L_x_213:
[----:B------:R-:W-:Y:S05]  /*9dc0*/  BSYNC B1 ;  /* 0x0000000000017941 */ /* 0x000fea0003800000 */
.L_x_212:
        /* <DEDUP_REMOVED lines=9> */
.L_x_215:
[----:B------:R-:W-:Y:S05]  /*9e60*/  BSYNC B1 ;  /* 0x0000000000017941 */ /* 0x000fea0003800000 */
.L_x_214:
        /* <DEDUP_REMOVED lines=9> */
.L_x_217:
[----:B------:R-:W-:Y:S05]  /*9f00*/  BSYNC B1 ;  /* 0x0000000000017941 */ /* 0x000fea0003800000 */
.L_x_216:
        /* <DEDUP_REMOVED lines=9> */
.L_x_219:
[----:B------:R-:W-:Y:S05]  /*9fa0*/  BSYNC B1 ;  /* 0x0000000000017941 */ /* 0x000fea0003800000 */
.L_x_218:
        /* <DEDUP_REMOVED lines=9> */
.L_x_221:
[----:B------:R-:W-:Y:S05]  /*a040*/  BSYNC B1 ;  /* 0x0000000000017941 */ /* 0x000fea0003800000 */
.L_x_220:
        /* <DEDUP_REMOVED lines=11> */
.L_x_223:
[----:B------:R-:W-:Y:S05]  /*a100*/  BSYNC B1 ;  /* 0x0000000000017941 */ /* 0x000fea0003800000 */
.L_x_222:
        /* <DEDUP_REMOVED lines=11> */
.L_x_225:
[----:B------:R-:W-:Y:S05]  /*a1c0*/  BSYNC B1 ;  /* 0x0000000000017941 */ /* 0x000fea0003800000 */
.L_x_224:
        /* <DEDUP_REMOVED lines=9> */
.L_x_227:
[----:B------:R-:W-:Y:S05]  /*a260*/  BSYNC B1 ;  /* 0x0000000000017941 */ /* 0x000fea0003800000 */
.L_x_226:
        /* <DEDUP_REMOVED lines=9> */
.L_x_229:
[----:B------:R-:W-:Y:S05]  /*a300*/  BSYNC B1 ;  /* 0x0000000000017941 */ /* 0x000fea0003800000 */
.L_x_228:
        /* <DEDUP_REMOVED lines=11> */
.L_x_231:
[----:B------:R-:W-:Y:S05]  /*a3c0*/  BSYNC B1 ;  /* 0x0000000000017941 */ /* 0x000fea0003800000 */
.L_x_230:
        /* <DEDUP_REMOVED lines=10> */
.L_x_233:
[----:B------:R-:W-:Y:S05]  /*a470*/  BSYNC B1 ;  /* 0x0000000000017941 */ /* 0x000fea0003800000 */
.L_x_232:
        /* <DEDUP_REMOVED lines=9> */
.L_x_235:
[----:B------:R-:W-:Y:S05]  /*a510*/  BSYNC B1 ;  /* 0x0000000000017941 */ /* 0x000fea0003800000 */
.L_x_234:
        /* <DEDUP_REMOVED lines=9> */
.L_x_237:
[----:B------:R-:W-:Y:S05]  /*a5b0*/  BSYNC B1 ;  /* 0x0000000000017941 */ /* 0x000fea0003800000 */
.L_x_236:
        /* <DEDUP_REMOVED lines=10> */
.L_x_239:
[----:B------:R-:W-:Y:S05]  /*a660*/  BSYNC B1 ;  /* 0x0000000000017941 */ /* 0x000fea0003800000 */
.L_x_238:
        /* <DEDUP_REMOVED lines=10> */
.L_x_241:
[----:B------:R-:W-:Y:S05]  /*a710*/  BSYNC B1 ;  /* 0x0000000000017941 */ /* 0x000fea0003800000 */
.L_x_240:
        /* <DEDUP_REMOVED lines=9> */
.L_x_243:
[----:B------:R-:W-:Y:S05]  /*a7b0*/  BSYNC B1 ;  /* 0x0000000000017941 */ /* 0x000fea0003800000 */
.L_x_242:
        /* <DEDUP_REMOVED lines=9> */
.L_x_245:
[----:B------:R-:W-:Y:S05]  /*a850*/  BSYNC B1 ;  /* 0x0000000000017941 */ /* 0x000fea0003800000 */
.L_x_244:
        /* <DEDUP_REMOVED lines=10> */
.L_x_247:
[----:B------:R-:W-:Y:S05]  /*a900*/  BSYNC B1 ;  /* 0x0000000000017941 */ /* 0x000fea0003800000 */
.L_x_246:
        /* <DEDUP_REMOVED lines=10> */
.L_x_249:
[----:B------:R-:W-:Y:S05]  /*a9b0*/  BSYNC B1 ;  /* 0x0000000000017941 */ /* 0x000fea0003800000 */
.L_x_248:
        /* <DEDUP_REMOVED lines=9> */
.L_x_251:
[----:B------:R-:W-:Y:S05]  /*aa50*/  BSYNC B1 ;  /* 0x0000000000017941 */ /* 0x000fea0003800000 */
.L_x_250:
        /* <DEDUP_REMOVED lines=9> */
.L_x_253:
[----:B------:R-:W-:Y:S05]  /*aaf0*/  BSYNC B1 ;  /* 0x0000000000017941 */ /* 0x000fea0003800000 */
.L_x_252:
        /* <DEDUP_REMOVED lines=10> */
.L_x_255:
[----:B------:R-:W-:Y:S05]  /*aba0*/  BSYNC B1 ;  /* 0x0000000000017941 */ /* 0x000fea0003800000 */
.L_x_254:
        /* <DEDUP_REMOVED lines=10> */
.L_x_257:
[----:B------:R-:W-:Y:S05]  /*ac50*/  BSYNC B1 ;  /* 0x0000000000017941 */ /* 0x000fea0003800000 */
.L_x_256:
        /* <DEDUP_REMOVED lines=10> */
.L_x_259:
[----:B------:R-:W-:Y:S05]  /*ad00*/  BSYNC B1 ;  /* 0x0000000000017941 */ /* 0x000fea0003800000 */
.L_x_258:
        /* <DEDUP_REMOVED lines=10> */
.L_x_261:
[----:B------:R-:W-:Y:S05]  /*adb0*/  BSYNC B1 ;  /* 0x0000000000017941 */ /* 0x000fea0003800000 */
.L_x_260:
        /* <DEDUP_REMOVED lines=9> */
.L_x_263:
[----:B------:R-:W-:Y:S05]  /*ae50*/  BSYNC B1 ;  /* 0x0000000000017941 */ /* 0x000fea0003800000 */
.L_x_262:
        /* <DEDUP_REMOVED lines=9> */
.L_x_265:
[----:B------:R-:W-:Y:S05]  /*aef0*/  BSYNC B1 ;  /* 0x0000000000017941 */ /* 0x000fea0003800000 */
.L_x_264:
        /* <DEDUP_REMOVED lines=9> */
.L_x_267:
[----:B------:R-:W-:Y:S05]  /*af90*/  BSYNC B1 ;  /* 0x0000000000017941 */ /* 0x000fea0003800000 */
.L_x_266:
        /* <DEDUP_REMOVED lines=9> */
.L_x_269:
[----:B------:R-:W-:Y:S05]  /*b030*/  BSYNC B1 ;  /* 0x0000000000017941 */ /* 0x000fea0003800000 */
.L_x_268:
        /* <DEDUP_REMOVED lines=9> */
.L_x_271:
[----:B------:R-:W-:Y:S05]  /*b0d0*/  BSYNC B1 ;  /* 0x0000000000017941 */ /* 0x000fea0003800000 */
.L_x_270:
        /* <DEDUP_REMOVED lines=9> */
.L_x_273:
[----:B------:R-:W-:Y:S05]  /*b170*/  BSYNC B1 ;  /* 0x0000000000017941 */ /* 0x000fea0003800000 */
.L_x_272:
        /* <DEDUP_REMOVED lines=9> */
.L_x_275:
[----:B------:R-:W-:Y:S05]  /*b210*/  BSYNC B1 ;  /* 0x0000000000017941 */ /* 0x000fea0003800000 */
.L_x_274:
        /* <DEDUP_REMOVED lines=9> */
.L_x_277:
[----:B------:R-:W-:Y:S05]  /*b2b0*/  BSYNC B1 ;  /* 0x0000000000017941 */ /* 0x000fea0003800000 */
.L_x_276:
        /* <DEDUP_REMOVED lines=9> */
.L_x_279:
[----:B------:R-:W-:Y:S05]  /*b350*/  BSYNC B1 ;  /* 0x0000000000017941 */ /* 0x000fea0003800000 */
.L_x_278:
        /* <DEDUP_REMOVED lines=9> */
.L_x_281:
[----:B------:R-:W-:Y:S05]  /*b3f0*/  BSYNC B1 ;  /* 0x0000000000017941 */ /* 0x000fea0003800000 */
.L_x_280:
        /* <DEDUP_REMOVED lines=9> */
.L_x_283:
[----:B------:R-:W-:Y:S05]  /*b490*/  BSYNC B1 ;  /* 0x0000000000017941 */ /* 0x000fea0003800000 */
.L_x_282:
        /* <DEDUP_REMOVED lines=9> */
.L_x_285:
[----:B------:R-:W-:Y:S05]  /*b530*/  BSYNC B1 ;  /* 0x0000000000017941 */ /* 0x000fea0003800000 */
.L_x_284:
        /* <DEDUP_REMOVED lines=11> */
.L_x_287:
[----:B------:R-:W-:Y:S05]  /*b5f0*/  BSYNC B1 ;  /* 0x0000000000017941 */ /* 0x000fea0003800000 */
.L_x_286:
        /* <DEDUP_REMOVED lines=11> */
.L_x_289:
[----:B------:R-:W-:Y:S05]  /*b6b0*/  BSYNC B1 ;  /* 0x0000000000017941 */ /* 0x000fea0003800000 */
.L_x_288:
        /* <DEDUP_REMOVED lines=9> */
.L_x_291:
[----:B------:R-:W-:Y:S05]  /*b750*/  BSYNC B1 ;  /* 0x0000000000017941 */ /* 0x000fea0003800000 */
.L_x_290:
        /* <DEDUP_REMOVED lines=9> */
.L_x_293:
[----:B------:R-:W-:Y:S05]  /*b7f0*/  BSYNC B1 ;  /* 0x0000000000017941 */ /* 0x000fea0003800000 */
.L_x_292:
        /* <DEDUP_REMOVED lines=11> */
.L_x_295:
[----:B------:R-:W-:Y:S05]  /*b8b0*/  BSYNC B1 ;  /* 0x0000000000017941 */ /* 0x000fea0003800000 */
.L_x_294:
        /* <DEDUP_REMOVED lines=10> */
.L_x_297:
[----:B------:R-:W-:Y:S05]  /*b960*/  BSYNC B1 ;  /* 0x0000000000017941 */ /* 0x000fea0003800000 */
.L_x_296:
        /* <DEDUP_REMOVED lines=9> */
.L_x_299:
[----:B------:R-:W-:Y:S05]  /*ba00*/  BSYNC B1 ;  /* 0x0000000000017941 */ /* 0x000fea0003800000 */
.L_x_298:
        /* <DEDUP_REMOVED lines=9> */
.L_x_301:
[----:B------:R-:W-:Y:S05]  /*baa0*/  BSYNC B1 ;  /* 0x0000000000017941 */ /* 0x000fea0003800000 */
.L_x_300:
        /* <DEDUP_REMOVED lines=10> */
.L_x_303:
[----:B------:R-:W-:Y:S05]  /*bb50*/  BSYNC B1 ;  /* 0x0000000000017941 */ /* 0x000fea0003800000 */
.L_x_302:
        /* <DEDUP_REMOVED lines=10> */
.L_x_305:
[----:B------:R-:W-:Y:S05]  /*bc00*/  BSYNC B1 ;  /* 0x0000000000017941 */ /* 0x000fea0003800000 */
.L_x_304:
        /* <DEDUP_REMOVED lines=9> */
.L_x_307:
[----:B------:R-:W-:Y:S05]  /*bca0*/  BSYNC B1 ;  /* 0x0000000000017941 */ /* 0x000fea0003800000 */
.L_x_306:
        /* <DEDUP_REMOVED lines=9> */
.L_x_309:
[----:B------:R-:W-:Y:S05]  /*bd40*/  BSYNC B1 ;  /* 0x0000000000017941 */ /* 0x000fea0003800000 */
.L_x_308:
        /* <DEDUP_REMOVED lines=10> */
.L_x_311:
[----:B------:R-:W-:Y:S05]  /*bdf0*/  BSYNC B1 ;  /* 0x0000000000017941 */ /* 0x000fea0003800000 */
.L_x_310:
        /* <DEDUP_REMOVED lines=10> */
.L_x_313:
[----:B------:R-:W-:Y:S05]  /*bea0*/  BSYNC B1 ;  /* 0x0000000000017941 */ /* 0x000fea0003800000 */
.L_x_312:
        /* <DEDUP_REMOVED lines=9> */
.L_x_315:
[----:B------:R-:W-:Y:S05]  /*bf40*/  BSYNC B1 ;  /* 0x0000000000017941 */ /* 0x000fea0003800000 */
.L_x_314:
[----:B-----5:R-:W-:Y:S01]  /*bf50*/  HADD2.F32 R0, -RZ, R168.H0_H0 ;  /* 0x200000a8ff007230 */ /* 0x020fe20000004100 */
[----:B------:R-:W-:Y:S01]  /*bf60*/  BSSY B1, `(.L_x_316) ;  /* 0x000000b000017945 */ /* 0x000fe20003800000 */
[----:B-1--4-:R-:W-:-:S03]  /*bf70*/  @P5 IMAD.MOV.U32 R4, RZ, RZ, R10 ;  /* 0x000000ffff045224 */ /* 0x012fc600078e000a */
[----:B------:R-:W-:-:S04]  /*bf80*/  FMUL R5, R0, R23 ;  /* 0x0000001700057220 */ /* 0x000fc80000400000 */
[----:B------:R-:W-:-:S05]  /*bf90*/  FFMA R5, R54, R22, R5 ;  /* 0x0000001636057223 */ /* 0x000fca0000000005 */
[----:B------:R-:W-:-:S04]  /*bfa0*/  F2FP.F16.F32.PACK_AB R5, RZ, R5 ;  /* 0x00000005ff05723e */ /* 0x000fc800000000ff */
[----:B------:R-:W-:Y:S01]  /*bfb0*/  PRMT R0, R5, 0x7610, R0 ;  /* 0x0000761005007816 */ /* 0x000fe20000000000 */
[----:B------:R-:W-:-:S05]  /*bfc0*/  @P5 IMAD.MOV.U32 R5, RZ, RZ, R11 ;  /* 0x000000ffff055224 */ /* 0x000fca00078e000b */
[----:B------:R1:W-:Y:S01]  /*bfd0*/  @P5 STG.E.U16 desc[UR46][R4.64+0x130], R0 ;  /* 0x0001300004005986 */ /* 0x0003e2000c10152e */
[----:B------:R-:W-:-:S13]  /*bfe0*/  ISETP.GT.AND P5, PT, R3, 0x8, P0 ;  /* 0x000000080300780c */ /* 0x000fda00007a4270 */
[----:B-1----:R-:W-:Y:S05]  /*bff0*/  @!P5 BRA `(.L_x_317) ;  /* 0x000000000004d947 */ /* 0x002fea0003800000 */
[----:B------:R1:W5:Y:S02]  /*c000*/  LDG.E.LTC128B.U16 R168, desc[UR46][R8.64+0x132] ;  /* 0x0001322e08a87981 */ /* 0x000364000c1e1520 */
.L_x_317:
[----:B------:R-:W-:Y:S05]  /*c010*/  BSYNC B1 ;  /* 0x0000000000017941 */ /* 0x000fea0003800000 */
.L_x_316:
        /* <DEDUP_REMOVED lines=8> */
[----:B----4-:R-:W-:Y:S05]  /*c0a0*/  @!P5 BRA `(.L_x_319) ;  /* 0x000000000004d947 */ /* 0x010fea0003800000 */
[----:B------:R4:W5:Y:S02]  /*c0b0*/  LDG.E.LTC128B.U16 R168, desc[UR46][R170.64+0x100] ;  /* 0x0001002eaaa87981 */ /* 0x000964000c1e1520 */
.L_x_319:
[----:B------:R-:W-:Y:S05]  /*c0c0*/  BSYNC B1 ;  /* 0x0000000000017941 */ /* 0x000fea0003800000 */
.L_x_318:
        /* <DEDUP_REMOVED lines=10> */
.L_x_321:
[----:B------:R-:W-:Y:S05]  /*c170*/  BSYNC B1 ;  /* 0x0000000000017941 */ /* 0x000fea0003800000 */
.L_x_320:
        /* <DEDUP_REMOVED lines=10> */
.L_x_323:
[----:B------:R-:W-:Y:S05]  /*c220*/  BSYNC B1 ;  /* 0x0000000000017941 */ /* 0x000fea0003800000 */
.L_x_322:
        /* <DEDUP_REMOVED lines=10> */
.L_x_325:
[----:B------:R-:W-:Y:S05]  /*c2d0*/  BSYNC B1 ;  /* 0x0000000000017941 */ /* 0x000fea0003800000 */
.L_x_324:
        /* <DEDUP_REMOVED lines=9> */
.L_x_327:
[----:B------:R-:W-:Y:S05]  /*c370*/  BSYNC B1 ;  /* 0x0000000000017941 */ /* 0x000fea0003800000 */
.L_x_326:
        /* <DEDUP_REMOVED lines=9> */
.L_x_329:
[----:B------:R-:W-:Y:S05]  /*c410*/  BSYNC B1 ;  /* 0x0000000000017941 */ /* 0x000fea0003800000 */
.L_x_328:
        /* <DEDUP_REMOVED lines=9> */
.L_x_331:
[----:B------:R-:W-:Y:S05]  /*c4b0*/  BSYNC B1 ;  /* 0x0000000000017941 */ /* 0x000fea0003800000 */
.L_x_330:
        /* <DEDUP_REMOVED lines=9> */
.L_x_333:
[----:B------:R-:W-:Y:S05]  /*c550*/  BSYNC B1 ;  /* 0x0000000000017941 */ /* 0x000fea0003800000 */
.L_x_332:
        /* <DEDUP_REMOVED lines=9> */
.L_x_335:
[----:B------:R-:W-:Y:S05]  /*c5f0*/  BSYNC B1 ;  /* 0x0000000000017941 */ /* 0x000fea0003800000 */
.L_x_334:
        /* <DEDUP_REMOVED lines=9> */
.L_x_337:
[----:B------:R-:W-:Y:S05]  /*c690*/  BSYNC B1 ;  /* 0x0000000000017941 */ /* 0x000fea0003800000 */
.L_x_336:
        /* <DEDUP_REMOVED lines=9> */
.L_x_339:
[----:B------:R-:W-:Y:S05]  /*c730*/  BSYNC B1 ;  /* 0x0000000000017941 */ /* 0x000fea0003800000 */
.L_x_338:
        /* <DEDUP_REMOVED lines=9> */
.L_x_341:
[----:B------:R-:W-:Y:S05]  /*c7d0*/  BSYNC B1 ;  /* 0x0000000000017941 */ /* 0x000fea0003800000 */
.L_x_340:
        /* <DEDUP_REMOVED lines=9> */
.L_x_343:
[----:B------:R-:W-:Y:S05]  /*c870*/  BSYNC B1 ;  /* 0x0000000000017941 */ /* 0x000fea0003800000 */
.L_x_342:
        /* <DEDUP_REMOVED lines=9> */
.L_x_345:
[----:B------:R-:W-:Y:S05]  /*c910*/  BSYNC B1 ;  /* 0x0000000000017941 */ /* 0x000fea0003800000 */
.L_x_344:
        /* <DEDUP_REMOVED lines=9> */
.L_x_347:
[----:B------:R-:W-:Y:S05]  /*c9b0*/  BSYNC B1 ;  /* 0x0000000000017941 */ /* 0x000fea0003800000 */
.L_x_346:
        /* <DEDUP_REMOVED lines=9> */
.L_x_349:
[----:B------:R-:W-:Y:S05]  /*ca50*/  BSYNC B1 ;  /* 0x0000000000017941 */ /* 0x000fea0003800000 */
.L_x_348:
[----:B------:R-:W-:Y:S05]  /*ca60*/  @!P0 BRA `(.L_x_350) ;  /* 0x0000002c00708947 */ /* 0x000fea0003800000 */
[----:B-----5:R-:W-:-:S05]  /*ca70*/  HADD2.F32 R168, -RZ, R168.H0_H0 ;  /* 0x200000a8ffa87230 */ /* 0x020fca0000004100 */
[----:B------:R-:W-:-:S04]  /*ca80*/  FMUL R168, R168, R23 ;  /* 0x00000017a8a87220 */ /* 0x000fc80000400000 */
[----:B------:R-:W-:-:S05]  /*ca90*/  FFMA R168, R39, R22, R168 ;  /* 0x0000001627a87223 */ /* 0x000fca00000000a8 */
[----:B------:R-:W-:-:S05]  /*caa0*/  F2FP.F16.F32.PACK_AB R168, RZ, R168 ;  /* 0x000000a8ffa8723e */ /* 0x000fca00000000ff */
[----:B------:R0:W-:Y:S01]  /*cab0*/  STG.E.U16 desc[UR46][R20.64+0x132], R168 ;  /* 0x000132a814007986 */ /* 0x0001e2000c10152e */
[----:B------:R-:W-:Y:S05]  /*cac0*/  BRA `(.L_x_350) ;  /* 0x0000002c00587947 */ /* 0x000fea0003800000 */
.L_x_35:
[----:B------:R-:W-:Y:S01]  /*cad0*/  ULDC.64 UR4, c[0x0][0x5c0] ;  /* 0x0001700000047ab9 */ /* 0x000fe20000000a00 */
[----:B------:R-:W-:Y:S01]  /*cae0*/  ISETP.GT.AND P3, PT, R0, 0x1, PT ;  /* 0x000000010000780c */ /* 0x000fe20003f64270 */
[----:B------:R-:W-:Y:S01]  /*caf0*/  USHF.L.U32 UR10, UR8, 0x4, URZ ;  /* 0x00000004080a7899 */ /* 0x000fe2000800063f */
[----:B------:R-:W-:Y:S01]  /*cb00*/  LEA R4, P2, R8, UR4, 0x1 ;  /* 0x0000000408047c11 */ /* 0x000fe2000f8408ff */
[-C--:B------:R-:W-:Y:S01]  /*cb10*/  FMUL R169, R169, R22.reuse ;  /* 0x00000016a9a97220 */ /* 0x080fe20000400000 */
[-C--:B------:R-:W-:Y:S01]  /*cb20*/  FMUL R168, R168, R22.reuse ;  /* 0x00000016a8a87220 */ /* 0x080fe20000400000 */
[-C--:B------:R-:W-:Y:S01]  /*cb30*/  FMUL R171, R171, R22.reuse ;  /* 0x00000016abab7220 */ /* 0x080fe20000400000 */
[----:B------:R-:W-:Y:S01]  /*cb40*/  LEA.HI.X R5, R8, UR5, R197, 0x1, P2 ;  /* 0x0000000508057c11 */ /* 0x000fe200090f0cc5 */
[----:B------:R-:W-:Y:S01]  /*cb50*/  USHF.L.U64.HI UR5, UR8, 0x4, UR9 ;  /* 0x0000000408057899 */ /* 0x000fe20008010209 */
[C---:B------:R-:W-:Y:S01]  /*cb60*/  ISETP.GT.AND P2, PT, R3.reuse, RZ, P3 ;  /* 0x000000ff0300720c */ /* 0x040fe20001f44270 */
[-C--:B------:R-:W-:Y:S01]  /*cb70*/  FMUL R170, R170, R22.reuse ;  /* 0x00000016aaaa7220 */ /* 0x080fe20000400000 */
[----:B------:R-:W-:Y:S01]  /*cb80*/  ISETP.GT.AND P3, PT, R3, 0x8, P3 ;  /* 0x000000080300780c */ /* 0x000fe20001f64270 */
[-C--:B------:R-:W-:Y:S01]  /*cb90*/  FMUL R172, R172, R22.reuse ;  /* 0x00000016acac7220 */ /* 0x080fe20000400000 */
[----:B------:R-:W-:Y:S01]  /*cba0*/  F2FP.F16.F32.PACK_AB R169, RZ, R169 ;  /* 0x000000a9ffa9723e */ /* 0x000fe200000000ff */
[----:B------:R-:W-:Y:S01]  /*cbb0*/  FMUL R173, R173, R22 ;  /* 0x00000016adad7220 */ /* 0x000fe20000400000 */
[----:B------:R-:W-:Y:S01]  /*cbc0*/  F2FP.F16.F32.PACK_AB R168, RZ, R168 ;  /* 0x000000a8ffa8723e */ /* 0x000fe200000000ff */
[-C--:B------:R-:W-:Y:S01]  /*cbd0*/  FMUL R174, R174, R22.reuse ;  /* 0x00000016aeae7220 */ /* 0x080fe20000400000 */
[----:B------:R-:W-:Y:S01]  /*cbe0*/  ISETP.GT.AND P5, PT, R3, 0x8, P0 ;  /* 0x000000080300780c */ /* 0x000fe200007a4270 */
[-C--:B------:R-:W-:Y:S01]  /*cbf0*/  FMUL R175, R175, R22.reuse ;  /* 0x00000016afaf7220 */ /* 0x080fe20000400000 */
[----:B------:R-:W-:Y:S01]  /*cc00*/  IADD3 R6, P4, R4, UR10, RZ ;  /* 0x0000000a04067c10 */ /* 0x000fe2000ff9e0ff */
[----:B------:R-:W-:Y:S01]  /*cc10*/  @P1 STG.E.U16 desc[UR46][R4.64], R168 ;  /* 0x000000a804001986 */ /* 0x000fe2000c10152e */
[----:B------:R-:W-:Y:S01]  /*cc20*/  F2FP.F16.F32.PACK_AB R171, RZ, R171 ;  /* 0x000000abffab723e */ /* 0x000fe200000000ff */
[-C--:B------:R-:W-:Y:S01]  /*cc30*/  FMUL R176, R176, R22.reuse ;  /* 0x00000016b0b07220 */ /* 0x080fe20000400000 */
[----:B------:R-:W-:Y:S01]  /*cc40*/  IADD3.X R7, R5, UR5, RZ, P4, !PT ;  /* 0x0000000505077c10 */ /* 0x000fe2000a7fe4ff */
[----:B------:R-:W-:Y:S01]  /*cc50*/  @P2 STG.E.U16 desc[UR46][R4.64+0x2], R169 ;  /* 0x000002a904002986 */ /* 0x000fe2000c10152e */
[C---:B------:R-:W-:Y:S01]  /*cc60*/  ISETP.GT.AND P1, PT, R0.reuse, 0x8, PT ;  /* 0x000000080000780c */ /* 0x040fe20003f24270 */
[----:B------:R-:W-:Y:S01]  /*cc70*/  FMUL R177, R177, R22 ;  /* 0x00000016b1b17220 */ /* 0x000fe20000400000 */
[----:B------:R-:W-:Y:S01]  /*cc80*/  ISETP.GT.AND P2, PT, R0, 0x9, PT ;  /* 0x000000090000780c */ /* 0x000fe20003f44270 */
[----:B------:R-:W-:Y:S01]  /*cc90*/  @P3 STG.E.U16 desc[UR46][R6.64+0x2], R171 ;  /* 0x000002ab06003986 */ /* 0x000fe2000c10152e */
[----:B------:R-:W-:Y:S01]  /*cca0*/  F2FP.F16.F32.PACK_AB R170, RZ, R170 ;  /* 0x000000aaffaa723e */ /* 0x000fe200000000ff */
[-C--:B------:R-:W-:Y:S01]  /*ccb0*/  FMUL R178, R178, R22.reuse ;  /* 0x00000016b2b27220 */ /* 0x080fe20000400000 */
[----:B------:R-:W-:Y:S01]  /*ccc0*/  ISETP.GT.AND P4, PT, R3, RZ, P1 ;  /* 0x000000ff0300720c */ /* 0x000fe20000f84270 */
[----:B------:R-:W-:Y:S01]  /*ccd0*/  FMUL R179, R179, R22 ;  /* 0x00000016b3b37220 */ /* 0x000fe20000400000 */
[C---:B------:R-:W-:Y:S01]  /*cce0*/  ISETP.GT.AND P3, PT, R3.reuse, RZ, P2 ;  /* 0x000000ff0300720c */ /* 0x040fe20001764270 */
[----:B------:R-:W-:Y:S01]  /*ccf0*/  @P5 STG.E.U16 desc[UR46][R6.64], R170 ;  /* 0x000000aa06005986 */ /* 0x000fe2000c10152e */
[----:B------:R-:W-:Y:S01]  /*cd00*/  ISETP.GT.AND P5, PT, R3, 0x8, P1 ;  /* 0x000000080300780c */ /* 0x000fe20000fa4270 */
[----:B------:R-:W-:Y:S01]  /*cd10*/  IMAD.U32 R11, RZ, RZ, UR8 ;  /* 0x00000008ff0b7e24 */ /* 0x000fe2000f8e00ff */
[----:B------:R-:W-:Y:S01]  /*cd20*/  F2FP.F16.F32.PACK_AB R172, RZ, R172 ;  /* 0x000000acffac723e */ /* 0x000fe200000000ff */
[----:B------:R-:W-:Y:S01]  /*cd30*/  UIMAD UR4, UR9, 0xf0, URZ ;  /* 0x000000f0090478a4 */ /* 0x000fe2000f8e023f */
[----:B------:R-:W-:Y:S01]  /*cd40*/  F2FP.F16.F32.PACK_AB R173, RZ, R173 ;  /* 0x000000adffad723e */ /* 0x000fe200000000ff */
[----:B------:R-:W-:Y:S01]  /*cd50*/  IMAD.WIDE.U32 R10, R11, 0xf0, R6 ;  /* 0x000000f00b0a7825 */ /* 0x000fe200078e0006 */
[----:B------:R-:W-:-:S03]  /*cd60*/  F2FP.F16.F32.PACK_AB R174, RZ, R174 ;  /* 0x000000aeffae723e */ /* 0x000fc600000000ff */
[----:B------:R-:W-:Y:S01]  /*cd70*/  FMUL R180, R180, R22 ;  /* 0x00000016b4b47220 */ /* 0x000fe20000400000 */
[----:B------:R-:W-:Y:S01]  /*cd80*/  F2FP.F16.F32.PACK_AB R175, RZ, R175 ;  /* 0x000000afffaf723e */ /* 0x000fe200000000ff */
[----:B------:R-:W-:Y:S01]  /*cd90*/  @P4 STG.E.U16 desc[UR46][R4.64+0x10], R172 ;  /* 0x000010ac04004986 */ /* 0x000fe2000c10152e */
[----:B------:R-:W-:Y:S01]  /*cda0*/  ISETP.GT.AND P4, PT, R3, 0x8, P2 ;  /* 0x000000080300780c */ /* 0x000fe20001784270 */
[----:B------:R-:W-:Y:S01]  /*cdb0*/  VIADD R11, R11, UR4 ;  /* 0x000000040b0b7c36 */ /* 0x000fe20008000000 */
[----:B------:R-:W-:Y:S01]  /*cdc0*/  F2FP.F16.F32.PACK_AB R176, RZ, R176 ;  /* 0x000000b0ffb0723e */ /* 0x000fe200000000ff */
[----:B------:R-:W-:Y:S01]  /*cdd0*/  @P3 STG.E.U16 desc[UR46][R4.64+0x12], R173 ;  /* 0x000012ad04003986 */ /* 0x000fe2000c10152e */
[----:B------:R-:W-:Y:S01]  /*cde0*/  ISETP.GT.AND P3, PT, R0, 0x10, PT ;  /* 0x000000100000780c */ /* 0x000fe20003f64270 */
[-C--:B------:R-:W-:Y:S01]  /*cdf0*/  FMUL R181, R181, R22.reuse ;  /* 0x00000016b5b57220 */ /* 0x080fe20000400000 */
[----:B------:R-:W-:Y:S01]  /*ce00*/  F2FP.F16.F32.PACK_AB R177, RZ, R177 ;  /* 0x000000b1ffb1723e */ /* 0x000fe200000000ff */
[----:B------:R-:W-:Y:S01]  /*ce10*/  @P5 STG.E.U16 desc[UR46][R6.64+0x10], R174 ;  /* 0x000010ae06005986 */ /* 0x000fe2000c10152e */
[----:B------:R-:W-:Y:S01]  /*ce20*/  ISETP.GT.AND P5, PT, R3, RZ, P3 ;  /* 0x000000ff0300720c */ /* 0x000fe20001fa4270 */
[----:B------:R-:W-:Y:S01]  /*ce30*/  FMUL R182, R182, R22 ;  /* 0x00000016b6b67220 */ /* 0x000fe20000400000 */
[----:B------:R-:W-:Y:S01]  /*ce40*/  F2FP.F16.F32.PACK_AB R178, RZ, R178 ;  /* 0x000000b2ffb2723e */ /* 0x000fe200000000ff */
[-C--:B------:R-:W-:Y:S01]  /*ce50*/  FMUL R183, R183, R22.reuse ;  /* 0x00000016b7b77220 */ /* 0x080fe20000400000 */
[----:B------:R-:W-:Y:S01]  /*ce60*/  F2FP.F16.F32.PACK_AB R179, RZ, R179 ;  /* 0x000000b3ffb3723e */ /* 0x000fe200000000ff */
[----:B------:R-:W-:Y:S01]  /*ce70*/  @P4 STG.E.U16 desc[UR46][R6.64+0x12], R175 ;  /* 0x000012af06004986 */ /* 0x000fe2000c10152e */
[----:B------:R-:W-:Y:S01]  /*ce80*/  ISETP.GT.AND P4, PT, R0, 0x11, PT ;  /* 0x000000110000780c */ /* 0x000fe20003f84270 */
[----:B------:R-:W-:Y:S01]  /*ce90*/  FMUL R152, R152, R22 ;  /* 0x0000001698987220 */ /* 0x000fe20000400000 */
[----:B------:R-:W-:Y:S01]  /*cea0*/  F2FP.F16.F32.PACK_AB R180, RZ, R180 ;  /* 0x000000b4ffb4723e */ /* 0x000fe200000000ff */
[-C--:B------:R-:W-:Y:S01]  /*ceb0*/  FMUL R153, R153, R22.reuse ;  /* 0x0000001699997220 */ /* 0x080fe20000400000 */
[----:B------:R-:W-:Y:S01]  /*cec0*/  P2R R12, PR, RZ, 0x2 ;  /* 0x00000002ff0c7803 */ /* 0x000fe20000000000 */
        /* <DEDUP_REMOVED lines=16> */
[----:B------:R-:W-:Y:S01]  /*cfd0*/  @P5 STG.E.U16 desc[UR46][R4.64+0x22], R177 ;  /* 0x000022b104005986 */ /* 0x000fe2000c10152e */
[----:B------:R-:W-:Y:S01]  /*cfe0*/  ISETP.GT.AND P5, PT, R3, 0x8, P3 ;  /* 0x000000080300780c */ /* 0x000fe20001fa4270 */
        /* <DEDUP_REMOVED lines=27> */
[----:B------:R-:W-:Y:S01]  /*d1a0*/  IADD3 R8, P5, R10, UR10, RZ ;  /* 0x0000000a0a087c10 */ /* 0x000fe2000ffbe0ff */
[----:B------:R-:W-:Y:S01]  /*d1b0*/  FMUL R141, R141, R22 ;  /* 0x000000168d8d7220 */ /* 0x000fe20000400000 */
[----:B------:R-:W-:Y:S01]  /*d1c0*/  F2FP.F16.F32.PACK_AB R136, RZ, R136 ;  /* 0x00000088ff88723e */ /* 0x000fe200000000ff */
[-C--:B------:R-:W-:Y:S01]  /*d1d0*/  FMUL R142, R142, R22.reuse ;  /* 0x000000168e8e7220 */ /* 0x080fe20000400000 */
[----:B------:R-:W-:Y:S01]  /*d1e0*/  IADD3.X R9, R11, UR5, RZ, P5, !PT ;  /* 0x000000050b097c10 */ /* 0x000fe2000affe4ff */
[-C--:B------:R-:W-:Y:S01]  /*d1f0*/  FMUL R143, R143, R22.reuse ;  /* 0x000000168f8f7220 */ /* 0x080fe20000400000 */
[----:B------:R-:W-:Y:S01]  /*d200*/  ISETP.GT.AND P5, PT, R0, 0x18, PT ;  /* 0x000000180000780c */ /* 0x000fe20003fa4270 */
[-C--:B------:R-:W-:Y:S01]  /*d210*/  FMUL R144, R144, R22.reuse ;  /* 0x0000001690907220 */ /* 0x080fe20000400000 */
[----:B------:R-:W-:Y:S01]  /*d220*/  F2FP.F16.F32.PACK_AB R137, RZ, R137 ;  /* 0x00000089ff89723e */ /* 0x000fe200000000ff */
[-C--:B------:R-:W-:Y:S01]  /*d230*/  FMUL R145, R145, R22.reuse ;  /* 0x0000001691917220 */ /* 0x080fe20000400000 */
        /* <DEDUP_REMOVED lines=18> */
[----:B------:R-:W-:Y:S01]  /*d360*/  ISETP.GT.AND P1, PT, R3, RZ, P6 ;  /* 0x000000ff0300720c */ /* 0x000fe20003724270 */
        /* <DEDUP_REMOVED lines=12> */
[----:B------:R-:W-:Y:S01]  /*d430*/  @P1 STG.E.U16 desc[UR46][R4.64+0x32], R181 ;  /* 0x000032b504001986 */ /* 0x000fe2000c10152e */
[----:B------:R-:W-:Y:S01]  /*d440*/  ISETP.GT.AND P1, PT, R3, 0x8, P5 ;  /* 0x000000080300780c */ /* 0x000fe20002f24270 */
[-C--:B------:R-:W-:Y:S01]  /*d450*/  FMUL R128, R128, R22.reuse ;  /* 0x0000001680807220 */ /* 0x080fe20000400000 */
[----:B------:R-:W-:Y:S01]  /*d460*/  F2FP.F16.F32.PACK_AB R151, RZ, R151 ;  /* 0x00000097ff97723e */ /* 0x000fe200000000ff */
[----:B------:R-:W-:Y:S01]  /*d470*/  FMUL R129, R129, R22 ;  /* 0x0000001681817220 */ /* 0x000fe20000400000 */
[----:B------:R-:W-:Y:S01]  /*d480*/  F2FP.F16.F32.PACK_AB R120, RZ, R120 ;  /* 0x00000078ff78723e */ /* 0x000fe200000000ff */
[-C--:B------:R-:W-:Y:S01]  /*d490*/  FMUL R130, R130, R22.reuse ;  /* 0x0000001682827220 */ /* 0x080fe20000400000 */
[----:B------:R-:W-:Y:S01]  /*d4a0*/  F2FP.F16.F32.PACK_AB R121, RZ, R121 ;  /* 0x00000079ff79723e */ /* 0x000fe200000000ff */
[-C--:B------:R-:W-:Y:S01]  /*d4b0*/  FMUL R131, R131, R22.reuse ;  /* 0x0000001683837220 */ /* 0x080fe20000400000 */
[----:B------:R-:W-:Y:S01]  /*d4c0*/  F2FP.F16.F32.PACK_AB R123, RZ, R123 ;  /* 0x0000007bff7b723e */ /* 0x000fe200000000ff */
[----:B------:R-:W-:Y:S01]  /*d4d0*/  FMUL R132, R132, R22 ;  /* 0x0000001684847220 */ /* 0x000fe20000400000 */
        /* <DEDUP_REMOVED lines=18> */
[C---:B------:R-:W-:Y:S01]  /*d600*/  ISETP.GT.AND P1, PT, R3.reuse, 0x80, P0 ;  /* 0x000000800300780c */ /* 0x040fe20000724270 */
[-C--:B------:R-:W-:Y:S01]  /*d610*/  FMUL R108, R108, R22.reuse ;  /* 0x000000166c6c7220 */ /* 0x080fe20000400000 */
        /* <DEDUP_REMOVED lines=30> */
[----:B------:R-:W-:Y:S01]  /*d800*/  ISETP.NE.AND P1, PT, R12, RZ, PT ;  /* 0x000000ff0c00720c */ /* 0x000fe20003f25270 */
        /* <DEDUP_REMOVED lines=51> */
[C---:B------:R-:W-:Y:S01]  /*db40*/  ISETP.GT.AND P3, PT, R3.reuse, 0x88, P3 ;  /* 0x000000880300780c */ /* 0x040fe20001f64270 */
[----:B------:R-:W-:Y:S01]  /*db50*/  @P1 STG.E.U16 desc[UR46][R8.64+0x10], R158 ;  /* 0x0000109e08001986 */ /* 0x000fe2000c10152e */
[C---:B------:R-:W-:Y:S01]  /*db60*/  ISETP.GT.AND P1, PT, R3.reuse, 0x80, P6 ;  /* 0x000000800300780c */ /* 0x040fe20003724270 */
[-C--:B------:R-:W-:Y:S01]  /*db70*/  FMUL R80, R80, R22.reuse ;  /* 0x0000001650507220 */ /* 0x080fe20000400000 */
[----:B------:R-:W-:Y:S01]  /*db80*/  F2FP.F16.F32.PACK_AB R97, RZ, R97 ;  /* 0x00000061ff61723e */ /* 0x000fe200000000ff */
[----:B------:R-:W-:Y:S01]  /*db90*/  @P2 STG.E.U16 desc[UR46][R8.64+0x12], R159 ;  /* 0x0000129f08002986 */ /* 0x000fe2000c10152e */
[----:B------:R-:W-:Y:S01]  /*dba0*/  ISETP.GT.AND P2, PT, R3, 0x80, P5 ;  /* 0x000000800300780c */ /* 0x000fe20002f44270 */
[-C--:B------:R-:W-:Y:S01]  /*dbb0*/  FMUL R81, R81, R22.reuse ;  /* 0x0000001651517220 */ /* 0x080fe20000400000 */
[C---:B------:R-:W-:Y:S01]  /*dbc0*/  ISETP.GT.AND P5, PT, R3.reuse, 0x88, P5 ;  /* 0x000000880300780c */ /* 0x040fe20002fa4270 */
[----:B------:R-:W-:Y:S01]  /*dbd0*/  FMUL R82, R82, R22 ;  /* 0x0000001652527220 */ /* 0x000fe20000400000 */
[----:B------:R-:W-:Y:S01]  /*dbe0*/  F2FP.F16.F32.PACK_AB R98, RZ, R98 ;  /* 0x00000062ff62723e */ /* 0x000fe200000000ff */
[----:B------:R-:W-:Y:S01]  /*dbf0*/  @P0 STG.E.U16 desc[UR46][R10.64+0x20], R160 ;  /* 0x000020a00a000986 */ /* 0x000fe2000c10152e */
[----:B------:R-:W-:Y:S01]  /*dc00*/  ISETP.GT.AND P0, PT, R3, 0x80, P4 ;  /* 0x000000800300780c */ /* 0x000fe20002704270 */
[----:B------:R-:W-:Y:S01]  /*dc10*/  FMUL R83, R83, R22 ;  /* 0x0000001653537220 */ /* 0x000fe20000400000 */
[C---:B------:R-:W-:Y:S01]  /*dc20*/  ISETP.GT.AND P4, PT, R3.reuse, 0x88, P4 ;  /* 0x000000880300780c */ /* 0x040fe20002784270 */
[--C-:B------:R-:W-:Y:S01]  /*dc30*/  @P1 IMAD.MOV.U32 R14, RZ, RZ, R10.reuse ;  /* 0x000000ffff0e1224 */ /* 0x100fe200078e000a */
[----:B------:R-:W-:Y:S01]  /*dc40*/  F2FP.F16.F32.PACK_AB R99, RZ, R99 ;  /* 0x00000063ff63723e */ /* 0x000fe200000000ff */
[--C-:B------:R-:W-:Y:S01]  /*dc50*/  @P1 IMAD.MOV.U32 R15, RZ, RZ, R11.reuse ;  /* 0x000000ffff0f1224 */ /* 0x100fe200078e000b */
[----:B------:R-:W-:Y:S01]  /*dc60*/  F2FP.F16.F32.PACK_AB R100, RZ, R100 ;  /* 0x00000064ff64723e */ /* 0x000fe200000000ff */
[----:B------:R-:W-:Y:S01]  /*dc70*/  @P2 IMAD.MOV.U32 R12, RZ, RZ, R10 ;  /* 0x000000ffff0c2224 */ /* 0x000fe200078e000a */
[----:B------:R-:W-:Y:S01]  /*dc80*/  F2FP.F16.F32.PACK_AB R101, RZ, R101 ;  /* 0x00000065ff65723e */ /* 0x000fe200000000ff */
[----:B------:R-:W-:Y:S01]  /*dc90*/  @P2 IMAD.MOV.U32 R13, RZ, RZ, R11 ;  /* 0x000000ffff0d2224 */ /* 0x000fe200078e000b */
[----:B------:R-:W-:Y:S01]  /*dca0*/  F2FP.F16.F32.PACK_AB R102, RZ, R102 ;  /* 0x00000066ff66723e */ /* 0x000fe200000000ff */
[-C--:B------:R-:W-:Y:S01]  /*dcb0*/  FMUL R84, R84, R22.reuse ;  /* 0x0000001654547220 */ /* 0x080fe20000400000 */
[----:B------:R-:W-:Y:S01]  /*dcc0*/  F2FP.F16.F32.PACK_AB R103, RZ, R103 ;  /* 0x00000067ff67723e */ /* 0x000fe200000000ff */
[----:B------:R0:W-:Y:S01]  /*dcd0*/  @P0 STG.E.U16 desc[UR46][R10.64+0x22], R161 ;  /* 0x000022a10a000986 */ /* 0x0001e2000c10152e */
[----:B------:R-:W-:Y:S01]  /*dce0*/  ISETP.GT.AND P0, PT, R3, 0x88, P6 ;  /* 0x000000880300780c */ /* 0x000fe20003704270 */
[----:B------:R-:W-:Y:S01]  /*dcf0*/  FMUL R85, R85, R22 ;  /* 0x0000001655557220 */ /* 0x000fe20000400000 */
[----:B------:R-:W-:Y:S01]  /*dd00*/  ISETP.GT.AND P6, PT, R0, 0x20, PT ;  /* 0x000000200000780c */ /* 0x000fe20003fc4270 */
[----:B------:R-:W-:Y:S01]  /*dd10*/  @P3 STG.E.U16 desc[UR46][R8.64+0x20], R162 ;  /* 0x000020a208003986 */ /* 0x000fe2000c10152e */
[----:B------:R-:W-:Y:S01]  /*dd20*/  F2FP.F16.F32.PACK_AB R72, RZ, R72 ;  /* 0x00000048ff48723e */ /* 0x000fe200000000ff */
[-C--:B------:R-:W-:Y:S01]  /*dd30*/  FMUL R86, R86, R22.reuse ;  /* 0x0000001656567220 */ /* 0x080fe20000400000 */
[----:B------:R-:W-:Y:S01]  /*dd40*/  ISETP.GT.AND P3, PT, R3, 0x8, P6 ;  /* 0x000000080300780c */ /* 0x000fe20003764270 */
[----:B------:R-:W-:Y:S01]  /*dd50*/  @P4 STG.E.U16 desc[UR46][R8.64+0x22], R163 ;  /* 0x000022a308004986 */ /* 0x000fe2000c10152e */
[----:B------:R-:W-:Y:S01]  /*dd60*/  ISETP.GT.AND P4, PT, R0, 0x28, PT ;  /* 0x000000280000780c */ /* 0x000fe20003f84270 */
[----:B------:R-:W-:Y:S01]  /*dd70*/  FMUL R87, R87, R22 ;  /* 0x0000001657577220 */ /* 0x000fe20000400000 */
[----:B------:R-:W-:Y:S01]  /*dd80*/  F2FP.F16.F32.PACK_AB R73, RZ, R73 ;  /* 0x00000049ff49723e */ /* 0x000fe200000000ff */
[----:B------:R1:W-:Y:S01]  /*dd90*/  @P2 STG.E.U16 desc[UR46][R12.64+0x30], R164 ;  /* 0x000030a40c002986 */ /* 0x0003e2000c10152e */
[----:B0-----:R-:W-:Y:S01]  /*dda0*/  IMAD.U32 R11, RZ, RZ, UR8 ;  /* 0x00000008ff0b7e24 */ /* 0x001fe2000f8e00ff */
[----:B------:R-:W-:Y:S01]  /*ddb0*/  F2FP.F16.F32.PACK_AB R74, RZ, R74 ;  /* 0x0000004aff4a723e */ /* 0x000fe200000000ff */
[----:B------:R-:W-:Y:S01]  /*ddc0*/  FMUL R56, R56, R22 ;  /* 0x0000001638387220 */ /* 0x000fe20000400000 */
[----:B------:R-:W-:Y:S01]  /*ddd0*/  @P1 STG.E.U16 desc[UR46][R14.64+0x32], R165 ;  /* 0x000032a50e001986 */ /* 0x000fe2000c10152e */
[----:B------:R-:W-:Y:S01]  /*dde0*/  ISETP.GT.AND P1, PT, R3, RZ, P6 ;  /* 0x000000ff0300720c */ /* 0x000fe20003724270 */
[----:B------:R-:W-:Y:S01]  /*ddf0*/  IMAD.WIDE.U32 R10, R11, 0xf0, R6 ;  /* 0x000000f00b0a7825 */ /* 0x000fe200078e0006 */
[----:B------:R-:W-:Y:S01]  /*de00*/  F2FP.F16.F32.PACK_AB R75, RZ, R75 ;  /* 0x0000004bff4b723e */ /* 0x000fe200000000ff */
[----:B------:R-:W-:Y:S01]  /*de10*/  @P5 STG.E.U16 desc[UR46][R8.64+0x30], R166 ;  /* 0x000030a608005986 */ /* 0x000fe2000c10152e */
[----:B------:R-:W-:Y:S01]  /*de20*/  ISETP.GT.AND P5, PT, R0, 0x21, PT ;  /* 0x000000210000780c */ /* 0x000fe20003fa4270 */
[----:B------:R-:W-:Y:S01]  /*de30*/  VIADD R11, R11, UR4 ;  /* 0x000000040b0b7c36 */ /* 0x000fe20008000000 */
[----:B------:R-:W-:Y:S01]  /*de40*/  F2FP.F16.F32.PACK_AB R76, RZ, R76 ;  /* 0x0000004cff4c723e */ /* 0x000fe200000000ff */
[----:B------:R0:W-:Y:S01]  /*de50*/  @P0 STG.E.U16 desc[UR46][R8.64+0x32], R167 ;  /* 0x000032a708000986 */ /* 0x0001e2000c10152e */
[----:B------:R-:W-:Y:S01]  /*de60*/  ISETP.GT.AND P2, PT, R3, RZ, P5 ;  /* 0x000000ff0300720c */ /* 0x000fe20002f44270 */
[-C--:B------:R-:W-:Y:S01]  /*de70*/  FMUL R57, R57, R22.reuse ;  /* 0x0000001639397220 */ /* 0x080fe20000400000 */
[----:B------:R-:W-:Y:S01]  /*de80*/  ISETP.GT.AND P0, PT, R3, 0x8, P5 ;  /* 0x000000080300780c */ /* 0x000fe20002f04270 */
[-C--:B------:R-:W-:Y:S01]  /*de90*/  FMUL R59, R59, R22.reuse ;  /* 0x000000163b3b7220 */ /* 0x080fe20000400000 */
[----:B-1----:R-:W-:Y:S01]  /*dea0*/  P2R R12, PR, RZ, 0x40 ;  /* 0x00000040ff0c7803 */ /* 0x002fe20000000000 */
[----:B------:R1:W-:Y:S01]  /*deb0*/  @P1 STG.E.U16 desc[UR46][R4.64+0x40], R136 ;  /* 0x0000408804001986 */ /* 0x0003e2000c10152e */
[----:B------:R-:W-:Y:S01]  /*dec0*/  ISETP.GT.AND P1, PT, R3, 0x8, P4 ;  /* 0x000000080300780c */ /* 0x000fe20002724270 */
[-C--:B------:R-:W-:Y:S01]  /*ded0*/  FMUL R58, R58, R22.reuse ;  /* 0x000000163a3a7220 */ /* 0x080fe20000400000 */
[----:B------:R-:W-:Y:S01]  /*dee0*/  P2R R13, PR, RZ, 0x10 ;  /* 0x00000010ff0d7803 */ /* 0x000fe20000000000 */
[-C--:B------:R-:W-:Y:S01]  /*def0*/  FMUL R60, R60, R22.reuse ;  /* 0x000000163c3c7220 */ /* 0x080fe20000400000 */
[----:B------:R-:W-:Y:S01]  /*df00*/  F2FP.F16.F32.PACK_AB R77, RZ, R77 ;  /* 0x0000004dff4d723e */ /* 0x000fe200000000ff */
[----:B------:R-:W-:Y:S01]  /*df10*/  FMUL R61, R61, R22 ;  /* 0x000000163d3d7220 */ /* 0x000fe20000400000 */
[----:B------:R-:W-:Y:S01]  /*df20*/  F2FP.F16.F32.PACK_AB R78, RZ, R78 ;  /* 0x0000004eff4e723e */ /* 0x000fe200000000ff */
[----:B------:R1:W-:Y:S01]  /*df30*/  @P2 STG.E.U16 desc[UR46][R4.64+0x42], R137 ;  /* 0x0000428904002986 */ /* 0x0003e2000c10152e */
[----:B------:R-:W-:Y:S01]  /*df40*/  ISETP.GT.AND P2, PT, R3, RZ, P4 ;  /* 0x000000ff0300720c */ /* 0x000fe20002744270 */
[-C--:B------:R-:W-:Y:S01]  /*df50*/  FMUL R62, R62, R22.reuse ;  /* 0x000000163e3e7220 */ /* 0x080fe20000400000 */
[C---:B------:R-:W-:Y:S01]  /*df60*/  ISETP.GT.AND P4, PT, R0.reuse, 0x39, PT ;  /* 0x000000390000780c */ /* 0x040fe20003f84270 */
[----:B------:R1:W-:Y:S01]  /*df70*/  @P3 STG.E.U16 desc[UR46][R6.64+0x40], R138 ;  /* 0x0000408a06003986 */ /* 0x0003e2000c10152e */
[----:B------:R-:W-:Y:S01]  /*df80*/  ISETP.GT.AND P3, PT, R0, 0x29, PT ;  /* 0x000000290000780c */ /* 0x000fe20003f64270 */
[-C--:B------:R-:W-:Y:S01]  /*df90*/  FMUL R63, R63, R22.reuse ;  /* 0x000000163f3f7220 */ /* 0x080fe20000400000 */
[----:B------:R-:W-:Y:S01]  /*dfa0*/  F2FP.F16.F32.PACK_AB R79, RZ, R79 ;  /* 0x0000004fff4f723e */ /* 0x000fe200000000ff */
[----:B------:R1:W-:Y:S01]  /*dfb0*/  @P0 STG.E.U16 desc[UR46][R6.64+0x42], R139 ;  /* 0x0000428b06000986 */ /* 0x0003e2000c10152e */
[----:B------:R-:W-:Y:S01]  /*dfc0*/  ISETP.GT.AND P0, PT, R3, RZ, P3 ;  /* 0x000000ff0300720c */ /* 0x000fe20001f04270 */
[----:B------:R-:W-:Y:S01]  /*dfd0*/  FMUL R65, R65, R22 ;  /* 0x0000001641417220 */ /* 0x000fe20000400000 */
[----:B------:R-:W-:Y:S01]  /*dfe0*/  F2FP.F16.F32.PACK_AB R80, RZ, R80 ;  /* 0x00000050ff50723e */ /* 0x000fe200000000ff */
[-C--:B------:R-:W-:Y:S01]  /*dff0*/  FMUL R64, R64, R22.reuse ;  /* 0x0000001640407220 */ /* 0x080fe20000400000 */
[----:B------:R-:W-:Y:S01]  /*e000*/  F2FP.F16.F32.PACK_AB R81, RZ, R81 ;  /* 0x00000051ff51723e */ /* 0x000fe200000000ff */
[----:B------:R1:W-:Y:S01]  /*e010*/  @P2 STG.E.U16 desc[UR46][R4.64+0x50], R140 ;  /* 0x0000508c04002986 */ /* 0x0003e2000c10152e */
[----:B------:R-:W-:Y:S01]  /*e020*/  ISETP.GT.AND P2, PT, R0, 0x30, PT ;  /* 0x000000300000780c */ /* 0x000fe20003f44270 */
[----:B------:R-:W-:Y:S01]  /*e030*/  FMUL R66, R66, R22 ;  /* 0x0000001642427220 */ /* 0x000fe20000400000 */
[----:B------:R-:W-:Y:S01]  /*e040*/  F2FP.F16.F32.PACK_AB R82, RZ, R82 ;  /* 0x00000052ff52723e */ /* 0x000fe200000000ff */
[-C--:B------:R-:W-:Y:S01]  /*e050*/  FMUL R67, R67, R22.reuse ;  /* 0x0000001643437220 */ /* 0x080fe20000400000 */
[----:B------:R-:W-:Y:S01]  /*e060*/  F2FP.F16.F32.PACK_AB R83, RZ, R83 ;  /* 0x00000053ff53723e */ /* 0x000fe200000000ff */
[----:B------:R-:W-:Y:S01]  /*e070*/  FMUL R68, R68, R22 ;  /* 0x0000001644447220 */ /* 0x000fe20000400000 */
[----:B------:R-:W-:Y:S01]  /*e080*/  F2FP.F16.F32.PACK_AB R84, RZ, R84 ;  /* 0x00000054ff54723e */ /* 0x000fe200000000ff */
[----:B------:R1:W-:Y:S01]  /*e090*/  @P0 STG.E.U16 desc[UR46][R4.64+0x52], R141 ;  /* 0x0000528d04000986 */ /* 0x0003e2000c10152e */
[----:B------:R-:W-:Y:S01]  /*e0a0*/  ISETP.GT.AND P0, PT, R3, 0x8, P3 ;  /* 0x000000080300780c */ /* 0x000fe20001f04270 */
        /* <DEDUP_REMOVED lines=30> */
[----:B------:R1:W-:Y:S01]  /*e290*/  @P1 STG.E.U16 desc[UR46][R4.64+0x62], R145 ;  /* 0x0000629104001986 */ /* 0x0003e2000c10152e */
[----:B------:R-:W-:Y:S01]  /*e2a0*/  ISETP.GT.AND P1, PT, R3, 0x8, P2 ;  /* 0x000000080300780c */ /* 0x000fe20001724270 */
        /* <DEDUP_REMOVED lines=26> */
[----:B------:R1:W-:Y:S01]  /*e450*/  @P1 STG.E.U16 desc[UR46][R6.64+0x62], R147 ;  /* 0x0000629306001986 */ /* 0x0003e2000c10152e */
[----:B0-----:R-:W-:Y:S01]  /*e460*/  IADD3 R8, P1, R10, UR10, RZ ;  /* 0x0000000a0a087c10 */ /* 0x001fe2000ff3e0ff */
[-C--:B------:R-:W-:Y:S01]  /*e470*/  FMUL R29, R29, R22.reuse ;  /* 0x000000161d1d7220 */ /* 0x080fe20000400000 */
[----:B------:R-:W-:Y:S01]  /*e480*/  F2FP.F16.F32.PACK_AB R45, RZ, R45 ;  /* 0x0000002dff2d723e */ /* 0x000fe200000000ff */
[-C--:B------:R-:W-:Y:S01]  /*e490*/  FMUL R30, R30, R22.reuse ;  /* 0x000000161e1e7220 */ /* 0x080fe20000400000 */
[----:B------:R-:W-:Y:S01]  /*e4a0*/  IADD3.X R9, R11, UR5, RZ, P1, !PT ;  /* 0x000000050b097c10 */ /* 0x000fe20008ffe4ff */
[-C--:B------:R-:W-:Y:S01]  /*e4b0*/  FMUL R31, R31, R22.reuse ;  /* 0x000000161f1f7220 */ /* 0x080fe20000400000 */
        /* <DEDUP_REMOVED lines=18> */
[----:B------:R-:W-:-:S02]  /*e5e0*/  ISETP.GT.AND P6, PT, R3, RZ, P4 ;  /* 0x000000ff0300720c */ /* 0x000fc400027c4270 */
[C---:B------:R-:W-:Y:S02]  /*e5f0*/  ISETP.GT.AND P4, PT, R3.reuse, 0x8, P4 ;  /* 0x000000080300780c */ /* 0x040fe40002784270 */
[----:B------:R-:W-:Y:S02]  /*e600*/  F2FP.F16.F32.PACK_AB R53, RZ, R53 ;  /* 0x00000035ff35723e */ /* 0x000fe400000000ff */
[----:B------:R-:W-:Y:S02]  /*e610*/  F2FP.F16.F32.PACK_AB R54, RZ, R54 ;  /* 0x00000036ff36723e */ /* 0x000fe400000000ff */
[----:B------:R-:W-:Y:S02]  /*e620*/  F2FP.F16.F32.PACK_AB R55, RZ, R55 ;  /* 0x00000037ff37723e */ /* 0x000fe400000000ff */
[----:B------:R-:W-:Y:S02]  /*e630*/  F2FP.F16.F32.PACK_AB R24, RZ, R24 ;  /* 0x00000018ff18723e */ /* 0x000fe400000000ff */
[----:B------:R-:W-:Y:S01]  /*e640*/  F2FP.F16.F32.PACK_AB R25, RZ, R25 ;  /* 0x00000019ff19723e */ /* 0x000fe200000000ff */
[----:B------:R1:W-:Y:S01]  /*e650*/  @P6 STG.E.U16 desc[UR46][R4.64+0x72], R149 ;  /* 0x0000729504006986 */ /* 0x0003e2000c10152e */
[----:B------:R-:W-:-:S02]  /*e660*/  ISETP.GT.AND P6, PT, R3, 0x8, P1 ;  /* 0x000000080300780c */ /* 0x000fc40000fc4270 */
[----:B------:R-:W-:Y:S01]  /*e670*/  F2FP.F16.F32.PACK_AB R26, RZ, R26 ;  /* 0x0000001aff1a723e */ /* 0x000fe200000000ff */
[----:B------:R1:W-:Y:S01]  /*e680*/  @P4 STG.E.U16 desc[UR46][R6.64+0x72], R151 ;  /* 0x0000729706004986 */ /* 0x0003e2000c10152e */
[----:B------:R-:W-:Y:S02]  /*e690*/  F2FP.F16.F32.PACK_AB R27, RZ, R27 ;  /* 0x0000001bff1b723e */ /* 0x000fe400000000ff */
[----:B------:R-:W-:Y:S02]  /*e6a0*/  F2FP.F16.F32.PACK_AB R28, RZ, R28 ;  /* 0x0000001cff1c723e */ /* 0x000fe400000000ff */
[----:B------:R-:W-:Y:S02]  /*e6b0*/  F2FP.F16.F32.PACK_AB R29, RZ, R29 ;  /* 0x0000001dff1d723e */ /* 0x000fe400000000ff */
[----:B------:R-:W-:Y:S02]  /*e6c0*/  F2FP.F16.F32.PACK_AB R30, RZ, R30 ;  /* 0x0000001eff1e723e */ /* 0x000fe400000000ff */
[----:B------:R-:W-:Y:S01]  /*e6d0*/  F2FP.F16.F32.PACK_AB R31, RZ, R31 ;  /* 0x0000001fff1f723e */ /* 0x000fe200000000ff */
[----:B------:R1:W-:Y:S01]  /*e6e0*/  @P6 STG.E.U16 desc[UR46][R6.64+0x70], R150 ;  /* 0x0000709606006986 */ /* 0x0003e2000c10152e */
[----:B------:R-:W-:-:S02]  /*e6f0*/  ISETP.NE.AND P6, PT, R12, RZ, PT ;  /* 0x000000ff0c00720c */ /* 0x000fc40003fc5270 */
[----:B------:R-:W-:Y:S02]  /*e700*/  F2FP.F16.F32.PACK_AB R32, RZ, R32 ;  /* 0x00000020ff20723e */ /* 0x000fe400000000ff */
[C---:B------:R-:W-:Y:S02]  /*e710*/  ISETP.GT.AND P4, PT, R3.reuse, 0x80, P6 ;  /* 0x000000800300780c */ /* 0x040fe40003784270 */
[----:B------:R-:W-:Y:S02]  /*e720*/  ISETP.GT.AND P6, PT, R3, 0x88, P6 ;  /* 0x000000880300780c */ /* 0x000fe400037c4270 */
[----:B------:R-:W-:Y:S02]  /*e730*/  F2FP.F16.F32.PACK_AB R33, RZ, R33 ;  /* 0x00000021ff21723e */ /* 0x000fe400000000ff */
[----:B------:R-:W-:Y:S02]  /*e740*/  F2FP.F16.F32.PACK_AB R34, RZ, R34 ;  /* 0x00000022ff22723e */ /* 0x000fe400000000ff */
[----:B------:R-:W-:-:S02]  /*e750*/  F2FP.F16.F32.PACK_AB R35, RZ, R35 ;  /* 0x00000023ff23723e */ /* 0x000fc400000000ff */
[----:B------:R-:W-:Y:S02]  /*e760*/  F2FP.F16.F32.PACK_AB R36, RZ, R36 ;  /* 0x00000024ff24723e */ /* 0x000fe400000000ff */
[----:B------:R-:W-:Y:S01]  /*e770*/  F2FP.F16.F32.PACK_AB R37, RZ, R37 ;  /* 0x00000025ff25723e */ /* 0x000fe200000000ff */
[----:B------:R1:W-:Y:S01]  /*e780*/  @P4 STG.E.U16 desc[UR46][R10.64+0x40], R120 ;  /* 0x000040780a004986 */ /* 0x0003e2000c10152e */
[C---:B------:R-:W-:Y:S02]  /*e790*/  ISETP.GT.AND P4, PT, R3.reuse, 0x80, P5 ;  /* 0x000000800300780c */ /* 0x040fe40002f84270 */
[----:B------:R-:W-:Y:S02]  /*e7a0*/  ISETP.GT.AND P5, PT, R3, 0x88, P5 ;  /* 0x000000880300780c */ /* 0x000fe40002fa4270 */
[----:B------:R-:W-:Y:S02]  /*e7b0*/  F2FP.F16.F32.PACK_AB R38, RZ, R38 ;  /* 0x00000026ff26723e */ /* 0x000fe400000000ff */
[----:B------:R-:W-:-:S07]  /*e7c0*/  F2FP.F16.F32.PACK_AB R39, RZ, R39 ;  /* 0x00000027ff27723e */ /* 0x000fce00000000ff */
[----:B------:R1:W-:Y:S01]  /*e7d0*/  @P4 STG.E.U16 desc[UR46][R10.64+0x42], R121 ;  /* 0x000042790a004986 */ /* 0x0003e2000c10152e */
[----:B------:R-:W-:-:S03]  /*e7e0*/  ISETP.NE.AND P4, PT, R13, RZ, PT ;  /* 0x000000ff0d00720c */ /* 0x000fc60003f85270 */
[----:B------:R1:W-:Y:S01]  /*e7f0*/  @P5 STG.E.U16 desc[UR46][R8.64+0x42], R123 ;  /* 0x0000427b08005986 */ /* 0x0003e2000c10152e */
[C---:B------:R-:W-:Y:S02]  /*e800*/  ISETP.GT.AND P5, PT, R3.reuse, 0x80, P4 ;  /* 0x000000800300780c */ /* 0x040fe400027a4270 */
[----:B------:R-:W-:Y:S01]  /*e810*/  ISETP.GT.AND P4, PT, R3, 0x88, P4 ;  /* 0x000000880300780c */ /* 0x000fe20002784270 */
[----:B------:R1:W-:Y:S01]  /*e820*/  @P6 STG.E.U16 desc[UR46][R8.64+0x40], R122 ;  /* 0x0000407a08006986 */ /* 0x0003e2000c10152e */
[----:B------:R-:W-:-:S09]  /*e830*/  ISETP.GT.AND P6, PT, R0, 0x39, PT ;  /* 0x000000390000780c */ /* 0x000fd20003fc4270 */
[----:B------:R1:W-:Y:S01]  /*e840*/  @P5 STG.E.U16 desc[UR46][R10.64+0x50], R124 ;  /* 0x0000507c0a005986 */ /* 0x0003e2000c10152e */
[C---:B------:R-:W-:Y:S02]  /*e850*/  ISETP.GT.AND P5, PT, R3.reuse, 0x80, P3 ;  /* 0x000000800300780c */ /* 0x040fe40001fa4270 */
[----:B------:R-:W-:-:S11]  /*e860*/  ISETP.GT.AND P3, PT, R3, 0x88, P3 ;  /* 0x000000880300780c */ /* 0x000fd60001f64270 */
[----:B------:R1:W-:Y:S01]  /*e870*/  @P5 STG.E.U16 desc[UR46][R10.64+0x52], R125 ;  /* 0x0000527d0a005986 */ /* 0x0003e2000c10152e */
[C---:B------:R-:W-:Y:S02]  /*e880*/  ISETP.GT.AND P5, PT, R3.reuse, 0x80, P0 ;  /* 0x000000800300780c */ /* 0x040fe400007a4270 */
[C---:B------:R-:W-:Y:S01]  /*e890*/  ISETP.GT.AND P0, PT, R3.reuse, 0x88, P0 ;  /* 0x000000880300780c */ /* 0x040fe20000704270 */
[----:B------:R1:W-:Y:S01]  /*e8a0*/  @P4 STG.E.U16 desc[UR46][R8.64+0x50], R126 ;  /* 0x0000507e08004986 */ /* 0x0003e2000c10152e */
[C---:B------:R-:W-:Y:S02]  /*e8b0*/  ISETP.GT.AND P4, PT, R3.reuse, 0x80, P2 ;  /* 0x000000800300780c */ /* 0x040fe40001784270 */
[C---:B------:R-:W-:Y:S01]  /*e8c0*/  ISETP.GT.AND P2, PT, R3.reuse, 0x88, P2 ;  /* 0x000000880300780c */ /* 0x040fe20001744270 */
[----:B------:R1:W-:Y:S01]  /*e8d0*/  @P3 STG.E.U16 desc[UR46][R8.64+0x52], R127 ;  /* 0x0000527f08003986 */ /* 0x0003e2000c10152e */
[C---:B------:R-:W-:Y:S02]  /*e8e0*/  ISETP.GT.AND P3, PT, R3.reuse, 0x80, P1 ;  /* 0x000000800300780c */ /* 0x040fe40000f64270 */
[----:B------:R-:W-:-:S03]  /*e8f0*/  ISETP.GT.AND P1, PT, R3, 0x88, P1 ;  /* 0x000000880300780c */ /* 0x000fc60000f24270 */
[----:B------:R1:W-:Y:S01]  /*e900*/  @P5 STG.E.U16 desc[UR46][R10.64+0x62], R129 ;  /* 0x000062810a005986 */ /* 0x0003e2000c10152e */
[----:B------:R-:W-:-:S03]  /*e910*/  ISETP.GT.AND P5, PT, R0, 0x41, PT ;  /* 0x000000410000780c */ /* 0x000fc60003fa4270 */
[----:B------:R1:W-:Y:S01]  /*e920*/  @P4 STG.E.U16 desc[UR46][R10.64+0x60], R128 ;  /* 0x000060800a004986 */ /* 0x0003e2000c10152e */
[C---:B------:R-:W-:Y:S02]  /*e930*/  ISETP.GT.AND P4, PT, R3.reuse, 0x80, P6 ;  /* 0x000000800300780c */ /* 0x040fe40003784270 */
[C---:B------:R-:W-:Y:S01]  /*e940*/  ISETP.GT.AND P6, PT, R0.reuse, 0x40, PT ;  /* 0x000000400000780c */ /* 0x040fe20003fc4270 */
[----:B------:R1:W-:Y:S01]  /*e950*/  @P2 STG.E.U16 desc[UR46][R8.64+0x60], R130 ;  /* 0x0000608208002986 */ /* 0x0003e2000c10152e */
[----:B------:R-:W-:Y:S02]  /*e960*/  ISETP.GT.AND P2, PT, R0, 0x39, PT ;  /* 0x000000390000780c */ /* 0x000fe40003f44270 */
[----:B------:R-:W-:Y:S01]  /*e970*/  P2R R12, PR, RZ, 0x40 ;  /* 0x00000040ff0c7803 */ /* 0x000fe20000000000 */
[----:B------:R1:W-:Y:S01]  /*e980*/  @P0 STG.E.U16 desc[UR46][R8.64+0x62], R131 ;  /* 0x0000628308000986 */ /* 0x0003e2000c10152e */
[C---:B------:R-:W-:Y:S02]  /*e990*/  ISETP.GT.AND P0, PT, R3.reuse, 0x88, P2 ;  /* 0x000000880300780c */ /* 0x040fe40001704270 */
[C---:B------:R-:W-:Y:S01]  /*e9a0*/  ISETP.GT.AND P2, PT, R3.reuse, RZ, P6 ;  /* 0x000000ff0300720c */ /* 0x040fe20003744270 */
[----:B------:R1:W-:Y:S01]  /*e9b0*/  @P3 STG.E.U16 desc[UR46][R10.64+0x70], R132 ;  /* 0x000070840a003986 */ /* 0x0003e2000c10152e */
[----:B------:R-:W-:-:S03]  /*e9c0*/  ISETP.GT.AND P3, PT, R3, RZ, P5 ;  /* 0x000000ff0300720c */ /* 0x000fc60002f64270 */
[----:B------:R1:W-:Y:S01]  /*e9d0*/  @P4 STG.E.U16 desc[UR46][R10.64+0x72], R133 ;  /* 0x000072850a004986 */ /* 0x0003e2000c10152e */
[----:B------:R-:W-:-:S03]  /*e9e0*/  ISETP.GT.AND P4, PT, R3, 0x8, P6 ;  /* 0x000000080300780c */ /* 0x000fc60003784270 */
[----:B------:R1:W-:Y:S01]  /*e9f0*/  @P1 STG.E.U16 desc[UR46][R8.64+0x70], R134 ;  /* 0x0000708608001986 */ /* 0x0003e2000c10152e */
[----:B------:R-:W-:-:S03]  /*ea00*/  ISETP.GT.AND P1, PT, R3, 0x8, P5 ;  /* 0x000000080300780c */ /* 0x000fc60002f24270 */
[----:B------:R1:W-:Y:S04]  /*ea10*/  @P0 STG.E.U16 desc[UR46][R8.64+0x72], R135 ;  /* 0x0000728708000986 */ /* 0x0003e8000c10152e */
[----:B------:R1:W-:Y:S04]  /*ea20*/  @P2 STG.E.U16 desc[UR46][R4.64+0x80], R104 ;  /* 0x0000806804002986 */ /* 0x0003e8000c10152e */
[----:B------:R1:W-:Y:S01]  /*ea30*/  @P3 STG.E.U16 desc[UR46][R4.64+0x82], R105 ;  /* 0x0000826904003986 */ /* 0x0003e2000c10152e */
[----:B------:R-:W-:-:S03]  /*ea40*/  ISETP.GT.AND P3, PT, R0, 0x49, PT ;  /* 0x000000490000780c */ /* 0x000fc60003f64270 */
[----:B------:R1:W-:Y:S01]  /*ea50*/  @P4 STG.E.U16 desc[UR46][R6.64+0x80], R106 ;  /* 0x0000806a06004986 */ /* 0x0003e2000c10152e */
[C---:B------:R-:W-:Y:S02]  /*ea60*/  ISETP.GT.AND P4, PT, R0.reuse, 0x48, PT ;  /* 0x000000480000780c */ /* 0x040fe40003f84270 */
[C---:B------:R-:W-:Y:S01]  /*ea70*/  ISETP.GT.AND P2, PT, R3.reuse, RZ, P3 ;  /* 0x000000ff0300720c */ /* 0x040fe20001f44270 */
[----:B------:R1:W-:Y:S01]  /*ea80*/  @P1 STG.E.U16 desc[UR46][R6.64+0x82], R107 ;  /* 0x0000826b06001986 */ /* 0x0003e2000c10152e */
[C---:B------:R-:W-:Y:S02]  /*ea90*/  ISETP.GT.AND P0, PT, R3.reuse, RZ, P4 ;  /* 0x000000ff0300720c */ /* 0x040fe40002704270 */
[----:B------:R-:W-:Y:S02]  /*eaa0*/  ISETP.GT.AND P1, PT, R3, 0x8, P4 ;  /* 0x000000080300780c */ /* 0x000fe40002724270 */
[----:B------:R-:W-:Y:S02]  /*eab0*/  P2R R13, PR, RZ, 0x10 ;  /* 0x00000010ff0d7803 */ /* 0x000fe40000000000 */
[----:B------:R-:W-:-:S05]  /*eac0*/  ISETP.GT.AND P4, PT, R0, 0x59, PT ;  /* 0x000000590000780c */ /* 0x000fca0003f84270 */
[----:B------:R1:W-:Y:S01]  /*ead0*/  @P2 STG.E.U16 desc[UR46][R4.64+0x92], R109 ;  /* 0x0000926d04002986 */ /* 0x0003e2000c10152e */
[----:B------:R-:W-:-:S03]  /*eae0*/  ISETP.GT.AND P2, PT, R0, 0x50, PT ;  /* 0x000000500000780c */ /* 0x000fc60003f44270 */
[----:B------:R1:W-:Y:S01]  /*eaf0*/  @P0 STG.E.U16 desc[UR46][R4.64+0x90], R108 ;  /* 0x0000906c04000986 */ /* 0x0003e2000c10152e */
[----:B------:R-:W-:-:S03]  /*eb00*/  ISETP.GT.AND P0, PT, R3, 0x8, P3 ;  /* 0x000000080300780c */ /* 0x000fc60001f04270 */
[----:B------:R1:W-:Y:S01]  /*eb10*/  @P1 STG.E.U16 desc[UR46][R6.64+0x90], R110 ;  /* 0x0000906e06001986 */ /* 0x0003e2000c10152e */
[----:B------:R-:W-:-:S09]  /*eb20*/  ISETP.GT.AND P1, PT, R3, RZ, P2 ;  /* 0x000000ff0300720c */ /* 0x000fd20001724270 */
[----:B------:R1:W-:Y:S01]  /*eb30*/  @P0 STG.E.U16 desc[UR46][R6.64+0x92], R111 ;  /* 0x0000926f06000986 */ /* 0x0003e2000c10152e */
[----:B------:R-:W-:-:S03]  /*eb40*/  ISETP.GT.AND P0, PT, R0, 0x51, PT ;  /* 0x000000510000780c */ /* 0x000fc60003f04270 */
[----:B------:R1:W-:Y:S01]  /*eb50*/  @P1 STG.E.U16 desc[UR46][R4.64+0xa0], R112 ;  /* 0x0000a07004001986 */ /* 0x0003e2000c10152e */
[----:B------:R-:W-:-:S13]  /*eb60*/  ISETP.GT.AND P1, PT, R3, RZ, P0 ;  /* 0x000000ff0300720c */ /* 0x000fda0000724270 */
[----:B------:R1:W-:Y:S01]  /*eb70*/  @P1 STG.E.U16 desc[UR46][R4.64+0xa2], R113 ;  /* 0x0000a27104001986 */ /* 0x0003e2000c10152e */
[----:B------:R-:W-:-:S13]  /*eb80*/  ISETP.GT.AND P1, PT, R3, 0x8, P2 ;  /* 0x000000080300780c */ /* 0x000fda0001724270 */
[----:B------:R1:W-:Y:S01]  /*eb90*/  @P1 STG.E.U16 desc[UR46][R6.64+0xa0], R114 ;  /* 0x0000a07206001986 */ /* 0x0003e2000c10152e */
[----:B------:R-:W-:-:S13]  /*eba0*/  ISETP.GT.AND P1, PT, R3, 0x8, P0 ;  /* 0x000000080300780c */ /* 0x000fda0000724270 */
[----:B------:R1:W-:Y:S01]  /*ebb0*/  @P1 STG.E.U16 desc[UR46][R6.64+0xa2], R115 ;  /* 0x0000a27306001986 */ /* 0x0003e2000c10152e */
[----:B------:R-:W-:-:S04]  /*ebc0*/  ISETP.GT.AND P1, PT, R0, 0x58, PT ;  /* 0x000000580000780c */ /* 0x000fc80003f24270 */
[----:B------:R-:W-:-:S13]  /*ebd0*/  ISETP.GT.AND P6, PT, R3, RZ, P1 ;  /* 0x000000ff0300720c */ /* 0x000fda0000fc4270 */
[----:B------:R1:W-:Y:S01]  /*ebe0*/  @P6 STG.E.U16 desc[UR46][R4.64+0xb0], R116 ;  /* 0x0000b07404006986 */ /* 0x0003e2000c10152e */
[C---:B------:R-:W-:Y:S02]  /*ebf0*/  ISETP.GT.AND P6, PT, R3.reuse, RZ, P4 ;  /* 0x000000ff0300720c */ /* 0x040fe400027c4270 */
[----:B------:R-:W-:-:S11]  /*ec00*/  ISETP.GT.AND P4, PT, R3, 0x8, P4 ;  /* 0x000000080300780c */ /* 0x000fd60002784270 */
[----:B------:R1:W-:Y:S01]  /*ec10*/  @P6 STG.E.U16 desc[UR46][R4.64+0xb2], R117 ;  /* 0x0000b27504006986 */ /* 0x0003e2000c10152e */
[----:B------:R-:W-:-:S03]  /*ec20*/  ISETP.GT.AND P6, PT, R3, 0x8, P1 ;  /* 0x000000080300780c */ /* 0x000fc60000fc4270 */
[----:B------:R1:W-:Y:S10]  /*ec30*/  @P4 STG.E.U16 desc[UR46][R6.64+0xb2], R119 ;  /* 0x0000b27706004986 */ /* 0x0003f4000c10152e */
[----:B------:R1:W-:Y:S01]  /*ec40*/  @P6 STG.E.U16 desc[UR46][R6.64+0xb0], R118 ;  /* 0x0000b07606006986 */ /* 0x0003e2000c10152e */
[----:B------:R-:W-:-:S04]  /*ec50*/  ISETP.NE.AND P6, PT, R12, RZ, PT ;  /* 0x000000ff0c00720c */ /* 0x000fc80003fc5270 */
[C---:B------:R-:W-:Y:S02]  /*ec60*/  ISETP.GT.AND P4, PT, R3.reuse, 0x80, P6 ;  /* 0x000000800300780c */ /* 0x040fe40003784270 */
[----:B------:R-:W-:-:S11]  /*ec70*/  ISETP.GT.AND P6, PT, R3, 0x88, P6 ;  /* 0x000000880300780c */ /* 0x000fd600037c4270 */
[----:B------:R1:W-:Y:S01]  /*ec80*/  @P4 STG.E.U16 desc[UR46][R10.64+0x80], R88 ;  /* 0x000080580a004986 */ /* 0x0003e2000c10152e */
[C---:B------:R-:W-:Y:S02]  /*ec90*/  ISETP.GT.AND P4, PT, R3.reuse, 0x80, P5 ;  /* 0x000000800300780c */ /* 0x040fe40002f84270 */
[----:B------:R-:W-:-:S11]  /*eca0*/  ISETP.GT.AND P5, PT, R3, 0x88, P5 ;  /* 0x000000880300780c */ /* 0x000fd60002fa4270 */
        /* <DEDUP_REMOVED lines=100> */
[----:B------:R-:W-:-:S03]  /*f2f0*/  ISETP.GT.AND P4, PT, R3, 0x80, P5 ;  /* 0x000000800300780c */ /* 0x000fc60002f84270 */
[----:B------:R1:W-:Y:S01]  /*f300*/  @P2 STG.E.U16 desc[UR46][R8.64+0xe0], R66 ;  /* 0x0000e04208002986 */ /* 0x0003e2000c10152e */
[----:B------:R-:W-:-:S03]  /*f310*/  ISETP.GT.AND P2, PT, R3, RZ, P6 ;  /* 0x000000ff0300720c */ /* 0x000fc60003744270 */
[----:B------:R1:W-:Y:S01]  /*f320*/  @P0 STG.E.U16 desc[UR46][R8.64+0xe2], R67 ;  /* 0x0000e24308000986 */ /* 0x0003e2000c10152e */
[----:B------:R-:W-:-:S03]  /*f330*/  ISETP.GT.AND P0, PT, R0, 0x81, PT ;  /* 0x000000810000780c */ /* 0x000fc60003f04270 */
[----:B------:R1:W-:Y:S01]  /*f340*/  @P3 STG.E.U16 desc[UR46][R10.64+0xf0], R68 ;  /* 0x0000f0440a003986 */ /* 0x0003e2000c10152e */
[----:B------:R-:W-:-:S03]  /*f350*/  ISETP.GT.AND P3, PT, R3, 0x8, P0 ;  /* 0x000000080300780c */ /* 0x000fc60000764270 */
[----:B------:R1:W-:Y:S01]  /*f360*/  @P4 STG.E.U16 desc[UR46][R10.64+0xf2], R69 ;  /* 0x0000f2450a004986 */ /* 0x0003e2000c10152e */
[----:B------:R-:W-:-:S03]  /*f370*/  ISETP.GT.AND P4, PT, R3, RZ, P0 ;  /* 0x000000ff0300720c */ /* 0x000fc60000784270 */
[----:B------:R1:W-:Y:S01]  /*f380*/  @P1 STG.E.U16 desc[UR46][R8.64+0xf0], R70 ;  /* 0x0000f04608001986 */ /* 0x0003e2000c10152e */
[C---:B------:R-:W-:Y:S02]  /*f390*/  ISETP.GT.AND P1, PT, R3.reuse, 0x88, P5 ;  /* 0x000000880300780c */ /* 0x040fe40002f24270 */
[----:B------:R-:W-:-:S11]  /*f3a0*/  ISETP.GT.AND P5, PT, R3, 0x8, P6 ;  /* 0x000000080300780c */ /* 0x000fd600037a4270 */
[----:B------:R1:W-:Y:S01]  /*f3b0*/  @P1 STG.E.U16 desc[UR46][R8.64+0xf2], R71 ;  /* 0x0000f24708001986 */ /* 0x0003e2000c10152e */
[----:B------:R-:W-:-:S03]  /*f3c0*/  ISETP.GT.AND P1, PT, R0, 0x88, PT ;  /* 0x000000880000780c */ /* 0x000fc60003f24270 */
[----:B------:R1:W-:Y:S01]  /*f3d0*/  @P2 STG.E.U16 desc[UR46][R4.64+0x100], R40 ;  /* 0x0001002804002986 */ /* 0x0003e2000c10152e */
[----:B------:R-:W-:Y:S02]  /*f3e0*/  ISETP.GT.AND P2, PT, R0, 0x89, PT ;  /* 0x000000890000780c */ /* 0x000fe40003f44270 */
[----:B------:R-:W-:Y:S01]  /*f3f0*/  P2R R13, PR, RZ, 0x2 ;  /* 0x00000002ff0d7803 */ /* 0x000fe20000000000 */
[----:B------:R1:W-:Y:S01]  /*f400*/  @P4 STG.E.U16 desc[UR46][R4.64+0x102], R41 ;  /* 0x0001022904004986 */ /* 0x0003e2000c10152e */
[C---:B------:R-:W-:Y:S02]  /*f410*/  ISETP.GT.AND P4, PT, R3.reuse, RZ, P1 ;  /* 0x000000ff0300720c */ /* 0x040fe40000f84270 */
[----:B------:R-:W-:Y:S01]  /*f420*/  P2R R12, PR, RZ, 0x4 ;  /* 0x00000004ff0c7803 */ /* 0x000fe20000000000 */
[----:B------:R1:W-:Y:S01]  /*f430*/  @P3 STG.E.U16 desc[UR46][R6.64+0x102], R43 ;  /* 0x0001022b06003986 */ /* 0x0003e2000c10152e */
[----:B------:R-:W-:-:S03]  /*f440*/  ISETP.GT.AND P3, PT, R3, RZ, P2 ;  /* 0x000000ff0300720c */ /* 0x000fc60001764270 */
[----:B------:R1:W-:Y:S01]  /*f450*/  @P5 STG.E.U16 desc[UR46][R6.64+0x100], R42 ;  /* 0x0001002a06005986 */ /* 0x0003e2000c10152e */
[----:B------:R-:W-:-:S05]  /*f460*/  ISETP.GT.AND P5, PT, R3, 0x8, P1 ;  /* 0x000000080300780c */ /* 0x000fca0000fa4270 */
[----:B------:R1:W-:Y:S01]  /*f470*/  @P4 STG.E.U16 desc[UR46][R4.64+0x110], R44 ;  /* 0x0001102c04004986 */ /* 0x0003e2000c10152e */
[----:B------:R-:W-:-:S03]  /*f480*/  ISETP.GT.AND P4, PT, R3, 0x8, P2 ;  /* 0x000000080300780c */ /* 0x000fc60001784270 */
[----:B------:R1:W-:Y:S01]  /*f490*/  @P3 STG.E.U16 desc[UR46][R4.64+0x112], R45 ;  /* 0x0001122d04003986 */ /* 0x0003e2000c10152e */
[----:B------:R-:W-:-:S03]  /*f4a0*/  ISETP.GT.AND P3, PT, R0, 0x90, PT ;  /* 0x000000900000780c */ /* 0x000fc60003f64270 */
[----:B------:R1:W-:Y:S01]  /*f4b0*/  @P5 STG.E.U16 desc[UR46][R6.64+0x110], R46 ;  /* 0x0001102e06005986 */ /* 0x0003e2000c10152e */
[----:B------:R-:W-:-:S05]  /*f4c0*/  ISETP.GT.AND P5, PT, R3, RZ, P3 ;  /* 0x000000ff0300720c */ /* 0x000fca0001fa4270 */
[----:B------:R1:W-:Y:S01]  /*f4d0*/  @P4 STG.E.U16 desc[UR46][R6.64+0x112], R47 ;  /* 0x0001122f06004986 */ /* 0x0003e2000c10152e */
[----:B------:R-:W-:-:S07]  /*f4e0*/  ISETP.GT.AND P4, PT, R0, 0x91, PT ;  /* 0x000000910000780c */ /* 0x000fce0003f84270 */
        /* <DEDUP_REMOVED lines=10> */
[----:B------:R-:W-:-:S04]  /*f590*/  ISETP.GT.AND P6, PT, R0, 0x99, PT ;  /* 0x000000990000780c */ /* 0x000fc80003fc4270 */
[----:B------:R-:W-:-:S13]  /*f5a0*/  ISETP.GT.AND P1, PT, R3, RZ, P6 ;  /* 0x000000ff0300720c */ /* 0x000fda0003724270 */
[----:B------:R1:W-:Y:S01]  /*f5b0*/  @P1 STG.E.U16 desc[UR46][R4.64+0x132], R53 ;  /* 0x0001323504001986 */ /* 0x0003e2000c10152e */
[----:B------:R-:W-:-:S13]  /*f5c0*/  ISETP.GT.AND P1, PT, R3, 0x8, P5 ;  /* 0x000000080300780c */ /* 0x000fda0002f24270 */
[----:B------:R1:W-:Y:S01]  /*f5d0*/  @P1 STG.E.U16 desc[UR46][R6.64+0x130], R54 ;  /* 0x0001303606001986 */ /* 0x0003e2000c10152e */
[----:B------:R-:W-:-:S13]  /*f5e0*/  ISETP.GT.AND P1, PT, R3, 0x8, P6 ;  /* 0x000000080300780c */ /* 0x000fda0003724270 */
[----:B------:R1:W-:Y:S01]  /*f5f0*/  @P1 STG.E.U16 desc[UR46][R6.64+0x132], R55 ;  /* 0x0001323706001986 */ /* 0x0003e2000c10152e */
[----:B------:R-:W-:-:S04]  /*f600*/  ISETP.GT.AND P1, PT, R0, 0x80, PT ;  /* 0x000000800000780c */ /* 0x000fc80003f24270 */
        /* <DEDUP_REMOVED lines=8> */
[----:B------:R-:W-:-:S03]  /*f690*/  ISETP.NE.AND P1, PT, R13, RZ, PT ;  /* 0x000000ff0d00720c */ /* 0x000fc60003f25270 */
[----:B------:R1:W-:Y:S01]  /*f6a0*/  @P0 STG.E.U16 desc[UR46][R8.64+0x102], R27 ;  /* 0x0001021b08000986 */ /* 0x0003e2000c10152e */
[C---:B------:R-:W-:Y:S02]  /*f6b0*/  ISETP.GT.AND P0, PT, R3.reuse, 0x80, P1 ;  /* 0x000000800300780c */ /* 0x040fe40000f04270 */
[----:B------:R-:W-:-:S11]  /*f6c0*/  ISETP.GT.AND P1, PT, R3, 0x88, P1 ;  /* 0x000000880300780c */ /* 0x000fd60000f24270 */
        /* <DEDUP_REMOVED lines=13> */
[C---:B------:R-:W-:Y:S02]  /*f7a0*/  ISETP.GT.AND P0, PT, R3.reuse, 0x80, P6 ;  /* 0x000000800300780c */ /* 0x040fe40003704270 */
[----:B------:R-:W-:Y:S01]  /*f7b0*/  ISETP.GT.AND P6, PT, R3, 0x88, P6 ;  /* 0x000000880300780c */ /* 0x000fe200037c4270 */
[----:B------:R1:W-:Y:S04]  /*f7c0*/  @P1 STG.E.U16 desc[UR46][R10.64+0x122], R33 ;  /* 0x000122210a001986 */ /* 0x0003e8000c10152e */
[----:B------:R1:W-:Y:S04]  /*f7d0*/  @P3 STG.E.U16 desc[UR46][R8.64+0x120], R34 ;  /* 0x0001202208003986 */ /* 0x0003e8000c10152e */
[----:B------:R1:W-:Y:S04]  /*f7e0*/  @P4 STG.E.U16 desc[UR46][R8.64+0x122], R35 ;  /* 0x0001222308004986 */ /* 0x0003e8000c10152e */
[----:B------:R1:W-:Y:S04]  /*f7f0*/  @P2 STG.E.U16 desc[UR46][R10.64+0x130], R36 ;  /* 0x000130240a002986 */ /* 0x0003e8000c10152e */
[----:B------:R1:W-:Y:S04]  /*f800*/  @P0 STG.E.U16 desc[UR46][R10.64+0x132], R37 ;  /* 0x000132250a000986 */ /* 0x0003e8000c10152e */
[----:B------:R1:W-:Y:S04]  /*f810*/  @P5 STG.E.U16 desc[UR46][R8.64+0x130], R38 ;  /* 0x0001302608005986 */ /* 0x0003e8000c10152e */
[----:B------:R1:W-:Y:S02]  /*f820*/  @P6 STG.E.U16 desc[UR46][R8.64+0x132], R39 ;  /* 0x0001322708006986 */ /* 0x0003e4000c10152e */
.L_x_350:
[----:B------:R-:W-:Y:S05]  /*f830*/  BSYNC B0 ;  /* 0x0000000000007941 */ /* 0x000fea0003800000 */
.L_x_34:
[----:B------:R-:W-:Y:S01]  /*f840*/  ULDC UR4, c[0x0][0xc] ;  /* 0x0000030000047ab9 */ /* 0x000fe20000000800 */
[----:B------:R-:W-:Y:S01]  /*f850*/  ULDC UR5, c[0x0][0x10] ;  /* 0x0000040000057ab9 */ /* 0x000fe20000000800 */
[----:B------:R-:W2:Y:S01]  /*f860*/  LDC R3, c[0x0][0x14] ;  /* 0x00000500ff037b82 */ /* 0x000ea20000000800 */
[----:B------:R-:W-:Y:S01]  /*f870*/  UIMAD.WIDE.U32 UR4, UR4, UR5, URZ ;  /* 0x00000005040472a5 */ /* 0x000fe2000f8e003f */
[----:B------:R-:W-:Y:S01]  /*f880*/  PRMT R0, RZ, 0x7610, R0 ;  /* 0x00007610ff007816 */ /* 0x000fe20000000000 */
[----:B------:R-:W-:Y:S01]  /*f890*/  UMOV UR41, 0xffffffff ;  /* 0xffffffff00297882 */ /* 0x000fe20000000000 */
[----:B------:R-:W-:-:S03]  /*f8a0*/  UMOV UR42, 0xffffffff ;  /* 0xffffffff002a7882 */ /* 0x000fc60000000000 */
[----:B--2---:R-:W-:-:S04]  /*f8b0*/  IMAD.WIDE.U32 R16, R3, UR4, R16 ;  /* 0x0000000403107c25 */ /* 0x004fc8000f8e0010 */
[----:B------:R-:W-:Y:S01]  /*f8c0*/  IMAD R3, R3, UR5, RZ ;  /* 0x0000000503037c24 */ /* 0x000fe2000f8e02ff */
[----:B------:R-:W-:Y:S02]  /*f8d0*/  ULDC.64 UR4, c[0x0][0x650] ;  /* 0x0001940000047ab9 */ /* 0x000fe40000000a00 */
[----:B------:R-:W-:Y:S01]  /*f8e0*/  ISETP.GE.U32.AND P0, PT, R16, UR4, PT ;  /* 0x0000000410007c0c */ /* 0x000fe2000bf06070 */
[----:B------:R-:W-:-:S05]  /*f8f0*/  IMAD.IADD R17, R17, 0x1, R3 ;  /* 0x0000000111117824 */ /* 0x000fca00078e0203 */
[----:B------:R-:W-:-:S13]  /*f900*/  ISETP.GE.U32.AND.EX P0, PT, R17, UR5, PT, P0 ;  /* 0x0000000511007c0c */ /* 0x000fda000bf06100 */
[----:B------:R-:W-:Y:S05]  /*f910*/  @P0 BRA `(.L_x_351) ;  /* 0x0000000400880947 */ /* 0x000fea0003800000 */
[----:B------:R-:W2:Y:S01]  /*f920*/  S2UR UR6, SR_CTAID.X ;  /* 0x00000000000679c3 */ /* 0x000ea20000002500 */
[----:B------:R-:W-:Y:S01]  /*f930*/  ULDC.64 UR12, c[0x0][0x628] ;  /* 0x00018a00000c7ab9 */ /* 0x000fe20000000a00 */
[----:B------:R-:W-:Y:S01]  /*f940*/  ULDC UR4, c[0x0][0x150] ;  /* 0x0000540000047ab9 */ /* 0x000fe20000000800 */
[----:B------:R-:W-:Y:S01]  /*f950*/  ISETP.NE.U32.AND P0, PT, RZ, UR12, PT ;  /* 0x0000000cff007c0c */ /* 0x000fe2000bf05070 */
[----:B------:R-:W-:Y:S01]  /*f960*/  ULDC UR15, c[0x0][0x630] ;  /* 0x00018c00000f7ab9 */ /* 0x000fe20000000800 */
[C---:B------:R-:W-:Y:S01]  /*f970*/  R2UR UR16, R16.reuse ;  /* 0x00000000101072ca */ /* 0x040fe200000e0000 */
[----:B------:R-:W-:Y:S01]  /*f980*/  ULDC UR18, c[0x0][0x154] ;  /* 0x0000550000127ab9 */ /* 0x000fe20000000800 */
[----:B------:R-:W-:Y:S01]  /*f990*/  ISETP.NE.AND.EX P0, PT, RZ, UR13, PT, P0 ;  /* 0x0000000dff007c0c */ /* 0x000fe2000bf05300 */
[----:B------:R-:W0:Y:S01]  /*f9a0*/  S2UR UR19, SR_CTAID.Y ;  /* 0x00000000001379c3 */ /* 0x000e220000002600 */
[----:B------:R-:W-:Y:S02]  /*f9b0*/  R2UR UR17, R17 ;  /* 0x00000000111172ca */ /* 0x000fe400000e0000 */
[----:B------:R-:W-:-:S02]  /*f9c0*/  R2UR UR10, R16 ;  /* 0x00000000100a72ca */ /* 0x000fc400000e0000 */
[----:B------:R-:W-:Y:S02]  /*f9d0*/  R2UR UR11, R17 ;  /* 0x00000000110b72ca */ /* 0x000fe400000e0000 */
[----:B--2---:R-:W-:-:S05]  /*f9e0*/  I2FP.F32.U32 R0, UR6 ;  /* 0x0000000600007c45 */ /* 0x004fca0008201000 */
[----:B------:R-:W-:-:S04]  /*f9f0*/  FMUL R0, R0, UR4 ;  /* 0x0000000400007c20 */ /* 0x000fc80008400000 */
[----:B------:R2:W0:Y:S01]  /*fa00*/  F2I.U32.TRUNC.NTZ R3, R0 ;  /* 0x0000000000037305 */ /* 0x000422000020f000 */
        /* <DEDUP_REMOVED lines=13> */
.L_x_352:
[----:B------:R-:W-:Y:S01]  /*fae0*/  USHF.R.U64 UR42, UR10, UR15, UR11 ;  /* 0x0000000f0a2a7299 */ /* 0x000fe2000800120b */
[----:B0-2---:R-:W-:Y:S01]  /*faf0*/  I2FP.F32.U32 R0, UR19 ;  /* 0x0000001300007c45 */ /* 0x005fe20008201000 */
[----:B------:R-:W-:Y:S01]  /*fb00*/  USHF.R.U32.HI UR4, URZ, UR15, UR11 ;  /* 0x0000000f3f047299 */ /* 0x000fe2000801160b */
[----:B------:R-:W-:Y:S01]  /*fb10*/  R2UR UR14, R3 ;  /* 0x00000000030e72ca */ /* 0x000fe200000e0000 */
[----:B------:R-:W-:Y:S02]  /*fb20*/  UIADD3 UR9, UP0, URZ, -UR42, URZ ;  /* 0x8000002a3f097290 */ /* 0x000fe4000ff1e03f */
[----:B------:R-:W-:Y:S01]  /*fb30*/  FMUL R0, R0, UR18 ;  /* 0x0000001200007c20 */ /* 0x000fe20008400000 */
[----:B------:R-:W-:Y:S01]  /*fb40*/  ULDC.64 UR12, c[0x0][0x620] ;  /* 0x00018800000c7ab9 */ /* 0x000fe20000000a00 */
[----:B------:R-:W-:Y:S01]  /*fb50*/  UIADD3.X UR4, URZ, ~UR4, URZ, UP0, !UPT ;  /* 0x800000043f047290 */ /* 0x000fe200087fe43f */
[----:B------:R-:W-:Y:S01]  /*fb60*/  UMOV UR10, UR16 ;  /* 0x00000010000a7c82 */ /* 0x000fe20008000000 */
[----:B------:R-:W-:-:S02]  /*fb70*/  UMOV UR11, UR17 ;  /* 0x00000011000b7c82 */ /* 0x000fc40008000000 */
[----:B------:R-:W-:Y:S01]  /*fb80*/  UIMAD UR4, UR4, UR12, URZ ;  /* 0x0000000c040472a4 */ /* 0x000fe2000f8e023f */
[----:B------:R-:W0:Y:S01]  /*fb90*/  F2I.U32.TRUNC.NTZ R0, R0 ;  /* 0x0000000000007305 */ /* 0x000e22000020f000 */
[----:B------:R-:W-:Y:S02]  /*fba0*/  UIMAD.WIDE.U32 UR10, UR9, UR12, UR10 ;  /* 0x0000000c090a72a5 */ /* 0x000fe4000f8e000a */
[----:B------:R-:W-:Y:S01]  /*fbb0*/  UIMAD UR9, UR9, UR13, UR4 ;  /* 0x0000000d090972a4 */ /* 0x000fe2000f8e0204 */
[----:B------:R-:W-:Y:S01]  /*fbc0*/  ULDC UR12, c[0x0][0x618] ;  /* 0x00018600000c7ab9 */ /* 0x000fe20000000800 */
[----:B------:R-:W-:Y:S02]  /*fbd0*/  ULDC UR21, c[0x0][0x658] ;  /* 0x0001960000157ab9 */ /* 0x000fe40000000800 */
[----:B------:R-:W-:Y:S01]  /*fbe0*/  UIADD3 UR9, UR11, UR9, URZ ;  /* 0x000000090b097290 */ /* 0x000fe2000fffe03f */
[----:B------:R-:W-:Y:S01]  /*fbf0*/  UMOV UR16, 0xffffffff ;  /* 0xffffffff00107882 */ /* 0x000fe20000000000 */
[----:B------:R-:W-:Y:S01]  /*fc00*/  ULDC.64 UR4, c[0x0][0x640] ;  /* 0x0001900000047ab9 */ /* 0x000fe20000000a00 */
[----:B------:R-:W-:Y:S01]  /*fc10*/  USHF.L.U32 UR16, UR16, UR21, URZ ;  /* 0x0000001510107299 */ /* 0x000fe2000800063f */
[----:B------:R-:W-:Y:S01]  /*fc20*/  ISETP.NE.U32.AND P0, PT, RZ, UR4, PT ;  /* 0x00000004ff007c0c */ /* 0x000fe2000bf05070 */
[----:B------:R-:W-:-:S02]  /*fc30*/  USHF.R.U64 UR17, UR10, UR12, UR9 ;  /* 0x0000000c0a117299 */ /* 0x000fc40008001209 */
[----:B------:R-:W-:Y:S01]  /*fc40*/  USHF.R.U32.HI UR9, URZ, UR12, UR9 ;  /* 0x0000000c3f097299 */ /* 0x000fe20008011609 */
[----:B0-----:R-:W-:Y:S01]  /*fc50*/  R2UR UR15, R0 ;  /* 0x00000000000f72ca */ /* 0x001fe200000e0000 */
[----:B------:R-:W-:Y:S01]  /*fc60*/  ULDC UR18, c[0x0][0x608] ;  /* 0x0001820000127ab9 */ /* 0x000fe20000000800 */
[----:B------:R-:W-:Y:S01]  /*fc70*/  ULOP3.LUT UR40, URZ, UR16, URZ, 0x33, !UPT ;  /* 0x000000103f287292 */ /* 0x000fe2000f8e333f */
[----:B------:R-:W-:Y:S01]  /*fc80*/  ISETP.NE.AND.EX P0, PT, RZ, UR5, PT, P0 ;  /* 0x00000005ff007c0c */ /* 0x000fe2000bf05300 */
[----:B------:R-:W-:Y:S02]  /*fc90*/  USHF.R.U64 UR16, UR17, UR18, UR9 ;  /* 0x0000001211107299 */ /* 0x000fe40008001209 */
[----:B------:R-:W-:Y:S02]  /*fca0*/  USHF.R.U32.HI UR9, URZ, UR18, UR9 ;  /* 0x000000123f097299 */ /* 0x000fe40008011609 */
[----:B------:R-:W-:Y:S02]  /*fcb0*/  UIADD3 UR14, -UR14, URZ, URZ ;  /* 0x0000003f0e0e7290 */ /* 0x000fe4000fffe13f */
[----:B------:R-:W-:Y:S01]  /*fcc0*/  USHF.R.U64 UR18, UR16, UR21, UR9 ;  /* 0x0000001510127299 */ /* 0x000fe20008001209 */
[----:B------:R-:W-:Y:S01]  /*fcd0*/  UMOV UR20, 0x1 ;  /* 0x0000000100147882 */ /* 0x000fe20000000000 */
[----:B------:R-:W-:Y:S01]  /*fce0*/  ULDC UR13, c[0x0][0x144] ;  /* 0x00005100000d7ab9 */ /* 0x000fe20000000800 */
[----:B------:R-:W-:Y:S01]  /*fcf0*/  ULDC UR7, c[0x0][0x600] ;  /* 0x0001800000077ab9 */ /* 0x000fe20000000800 */
[----:B------:R-:W-:-:S02]  /*fd00*/  USHF.L.U32 UR24, UR20, UR21, URZ ;  /* 0x0000001514187299 */ /* 0x000fc4000800063f */
[----:B------:R-:W-:Y:S02]  /*fd10*/  USHF.R.U32.HI UR9, URZ, UR21, UR9 ;  /* 0x000000153f097299 */ /* 0x000fe40008011609 */
[----:B------:R-:W-:Y:S02]  /*fd20*/  UIMAD UR21, UR13, UR14, UR6 ;  /* 0x0000000e0d1572a4 */ /* 0x000fe4000f8e0206 */
[----:B------:R-:W-:Y:S02]  /*fd30*/  UIADD3 UR8, UR7, -0x1, URZ ;  /* 0xffffffff07087890 */ /* 0x000fe4000fffe03f */
[----:B------:R-:W-:Y:S01]  /*fd40*/  UIADD3 UR20, -UR15, URZ, URZ ;  /* 0x0000003f0f147290 */ /* 0x000fe2000fffe13f */
[----:B------:R-:W-:Y:S01]  /*fd50*/  ULDC UR25, c[0x0][0x148] ;  /* 0x0000520000197ab9 */ /* 0x000fe20000000800 */
[----:B------:R-:W-:Y:S01]  /*fd60*/  ULDC UR22, c[0x0][0x648] ;  /* 0x0001920000167ab9 */ /* 0x000fe20000000800 */
[----:B------:R-:W-:Y:S01]  /*fd70*/  ULDC UR23, c[0x0][0x638] ;  /* 0x00018e0000177ab9 */ /* 0x000fe20000000800 */
        /* <DEDUP_REMOVED lines=14> */
.L_x_353:
[----:B------:R-:W-:Y:S01]  /*fe60*/  UISETP.NE.AND UP0, UPT, UR39, URZ, UPT ;  /* 0x0000003f2700728c */ /* 0x000fe2000bf05270 */
[----:B------:R-:W-:Y:S01]  /*fe70*/  IMAD.MOV.U32 R0, RZ, RZ, 0x1 ;  /* 0x00000001ff007424 */ /* 0x000fe200078e00ff */
[----:B------:R-:W-:Y:S02]  /*fe80*/  USHF.R.U64 UR4, UR6, UR22, UR9 ;  /* 0x0000001606047299 */ /* 0x000fe40008001209 */
[----:B------:R-:W-:Y:S02]  /*fe90*/  ULOP3.LUT UR40, UR16, UR40, URZ, 0xc0, !UPT ;  /* 0x0000002810287292 */ /* 0x000fe4000f8ec03f */
[----:B------:R-:W-:Y:S02]  /*fea0*/  UIADD3 UR5, -UR4, URZ, URZ ;  /* 0x0000003f04057290 */ /* 0x000fe4000fffe13f */
[----:B------:R-:W-:Y:S02]  /*feb0*/  UIMAD UR40, UR24, UR4, UR40 ;  /* 0x00000004182872a4 */ /* 0x000fe4000f8e0228 */
[----:B------:R-:W-:-:S02]  /*fec0*/  ULOP3.LUT UR8, UR17, UR8, URZ, 0xc0, !UPT ;  /* 0x0000000811087292 */ /* 0x000fc4000f8ec03f */
[----:B------:R-:W-:Y:S02]  /*fed0*/  @UP0 UIMAD UR21, UR25, UR20, UR19 ;  /* 0x00000014191502a4 */ /* 0x000fe4000f8e0213 */
[----:B------:R-:W-:-:S03]  /*fee0*/  UIMAD UR4, UR5, UR23, UR18 ;  /* 0x00000017050472a4 */ /* 0x000fc6000f8e0212 */
[----:B------:R-:W-:Y:S01]  /*fef0*/  ULDC UR5, c[0x0][0x610] ;  /* 0x0001840000057ab9 */ /* 0x000fe20000000800 */
[----:B------:R-:W-:Y:S02]  /*ff00*/  UIMAD UR4, UR4, UR7, UR8 ;  /* 0x00000007040472a4 */ /* 0x000fe4000f8e0208 */
[----:B------:R-:W-:-:S04]  /*ff10*/  UIMAD UR40, UR40, UR5, UR21 ;  /* 0x00000005282872a4 */ /* 0x000fc8000f8e0215 */
[----:B------:R-:W-:Y:S02]  /*ff20*/  USEL UR41, UR4, UR40, !UP0 ;  /* 0x0000002804297287 */ /* 0x000fe4000c000000 */
[----:B------:R-:W-:-:S12]  /*ff30*/  USEL UR40, UR40, UR4, !UP0 ;  /* 0x0000000428287287 */ /* 0x000fd8000c000000 */
.L_x_351:
[----:B------:R-:W-:-:S13]  /*ff40*/  LOP3.LUT P0, RZ, R0, 0xff, RZ, 0xc0, !PT ;  /* 0x000000ff00ff7812 */ /* 0x000fda000780c0ff */
[----:B------:R-:W-:Y:S05]  /*ff50*/  @P0 BRA `(.L_x_354) ;  /* 0xffffff1000f80947 */ /* 0x000fea000383ffff */
[----:B------:R-:W-:Y:S05]  /*ff60*/  EXIT ;  /* 0x000000000000794d */ /* 0x000fea0003800000 */
.L_x_7:
[----:B------:R-:W-:Y:S01]  /*ff70*/  ULDC.64 UR4, c[0x0][0x650] ;  /* 0x0001940000047ab9 */ /* 0x000fe20000000a00 */
[----:B------:R-:W-:Y:S01]  /*ff80*/  PRMT R0, RZ, 0x7610, R0 ;  /* 0x00007610ff007816 */ /* 0x000fe20000000000 */
[----:B------:R-:W-:Y:S01]  /*ff90*/  IMAD.MOV.U32 R4, RZ, RZ, -0x1 ;  /* 0xffffffffff047424 */ /* 0x000fe200078e00ff */
[----:B------:R-:W-:Y:S01]  /*ffa0*/  ISETP.GE.U32.AND P0, PT, R16, UR4, PT ;  /* 0x0000000410007c0c */ /* 0x000fe2000bf06070 */
[----:B------:R-:W-:Y:S02]  /*ffb0*/  IMAD.MOV.U32 R6, RZ, RZ, -0x1 ;  /* 0xffffffffff067424 */ /* 0x000fe400078e00ff */
[----:B------:R-:W-:Y:S01]  /*ffc0*/  IMAD.MOV.U32 R8, RZ, RZ, -0x1 ;  /* 0xffffffffff087424 */ /* 0x000fe200078e00ff */
        /* <DEDUP_REMOVED lines=22> */
.L_x_356:
[----:B------:R-:W-:Y:S01]  /*10130*/  USHF.R.U64 UR4, UR14, UR19, UR15 ;  /* 0x000000130e047299 */ /* 0x000fe2000800120f */
[----:B------:R-:W-:Y:S01]  /*10140*/  R2UR UR7, R17 ;  /* 0x00000000110772ca */ /* 0x000fe200000e0000 */
[----:B------:R-:W-:Y:S02]  /*10150*/  USHF.R.U32.HI UR5, URZ, UR19, UR15 ;  /* 0x000000133f057299 */ /* 0x000fe4000801160f */
[----:B------:R-:W-:Y:S01]  /*10160*/  UIADD3 UR13, UP0, URZ, -UR4, URZ ;  /* 0x800000043f0d7290 */ /* 0x000fe2000ff1e03f */
[----:B------:R-:W-:Y:S01]  /*10170*/  ULDC.64 UR14, c[0x0][0x620] ;  /* 0x00018800000e7ab9 */ /* 0x000fe20000000a00 */
[----:B------:R-:W-:Y:S02]  /*10180*/  UMOV UR6, UR20 ;  /* 0x0000001400067c82 */ /* 0x000fe40008000000 */
[----:B------:R-:W-:Y:S02]  /*10190*/  UIADD3.X UR5, URZ, ~UR5, URZ, UP0, !UPT ;  /* 0x800000053f057290 */ /* 0x000fe400087fe43f */
[----:B------:R-:W-:-:S02]  /*101a0*/  UISETP.NE.AND UP1, UPT, UR39, URZ, UPT ;  /* 0x0000003f2700728c */ /* 0x000fc4000bf25270 */
[----:B------:R-:W-:Y:S02]  /*101b0*/  UIMAD UR5, UR5, UR14, URZ ;  /* 0x0000000e050572a4 */ /* 0x000fe4000f8e023f */
[----:B------:R-:W-:Y:S02]  /*101c0*/  UIMAD.WIDE.U32 UR6, UR13, UR14, UR6 ;  /* 0x0000000e0d0672a5 */ /* 0x000fe4000f8e0006 */
[----:B------:R-:W-:Y:S01]  /*101d0*/  UIMAD UR5, UR13, UR15, UR5 ;  /* 0x0000000f0d0572a4 */ /* 0x000fe2000f8e0205 */
[----:B------:R-:W-:Y:S02]  /*101e0*/  ULDC UR14, c[0x0][0x608] ;  /* 0x00018200000e7ab9 */ /* 0x000fe40000000800 */
[----:B------:R-:W-:Y:S01]  /*101f0*/  ULDC UR13, c[0x0][0x618] ;  /* 0x00018600000d7ab9 */ /* 0x000fe20000000800 */
[----:B------:R-:W-:Y:S01]  /*10200*/  UIADD3 UR5, UR7, UR5, URZ ;  /* 0x0000000507057290 */ /* 0x000fe2000fffe03f */
[----:B------:R-:W-:Y:S01]  /*10210*/  ULDC UR22, c[0x0][0x658] ;  /* 0x0001960000167ab9 */ /* 0x000fe20000000800 */
[----:B------:R-:W-:-:S02]  /*10220*/  @UP1 UIMAD UR8, UR11, UR12, UR10 ;  /* 0x0000000c0b0812a4 */ /* 0x000fc4000f8e020a */
[----:B------:R-:W-:Y:S02]  /*10230*/  USHF.R.U64 UR17, UR6, UR13, UR5 ;  /* 0x0000000d06117299 */ /* 0x000fe40008001205 */
[----:B------:R-:W-:Y:S01]  /*10240*/  USHF.R.U32.HI UR5, URZ, UR13, UR5 ;  /* 0x0000000d3f057299 */ /* 0x000fe20008011605 */
[----:B------:R-:W-:Y:S01]  /*10250*/  ULDC.64 UR6, c[0x0][0x640] ;  /* 0x0001900000067ab9 */ /* 0x000fe20000000a00 */
[----:B------:R-:W-:Y:S01]  /*10260*/  UMOV UR10, 0xffffffff ;  /* 0xffffffff000a7882 */ /* 0x000fe20000000000 */
[----:B------:R-:W-:Y:S01]  /*10270*/  ISETP.NE.U32.AND P0, PT, RZ, UR6, PT ;  /* 0x00000006ff007c0c */ /* 0x000fe2000bf05070 */
[----:B------:R-:W-:Y:S02]  /*10280*/  USHF.R.U64 UR18, UR17, UR14, UR5 ;  /* 0x0000000e11127299 */ /* 0x000fe40008001205 */
[----:B------:R-:W-:Y:S01]  /*10290*/  USHF.R.U32.HI UR5, URZ, UR14, UR5 ;  /* 0x0000000e3f057299 */ /* 0x000fe20008011605 */
[----:B------:R-:W-:Y:S01]  /*102a0*/  ISETP.NE.AND.EX P0, PT, RZ, UR7, PT, P0 ;  /* 0x00000007ff007c0c */ /* 0x000fe2000bf05300 */
[----:B------:R-:W-:-:S02]  /*102b0*/  USHF.L.U32 UR11, UR10, UR22, URZ ;  /* 0x000000160a0b7299 */ /* 0x000fc4000800063f */
[----:B------:R-:W-:Y:S01]  /*102c0*/  USHF.R.U64 UR19, UR18, UR22, UR5 ;  /* 0x0000001612137299 */ /* 0x000fe20008001205 */
[----:B------:R-:W-:Y:S01]  /*102d0*/  ULDC UR20, c[0x0][0x600] ;  /* 0x0001800000147ab9 */ /* 0x000fe20000000800 */
[----:B------:R-:W-:Y:S02]  /*102e0*/  USHF.R.U32.HI UR10, URZ, UR22, UR5 ;  /* 0x000000163f0a7299 */ /* 0x000fe40008011605 */
[----:B------:R-:W-:Y:S02]  /*102f0*/  UIADD3 UR21, UR20, -0x1, URZ ;  /* 0xffffffff14157890 */ /* 0x000fe4000fffe03f */
[----:B------:R-:W-:Y:S01]  /*10300*/  ULOP3.LUT UR26, URZ, UR11, URZ, 0x33, !UPT ;  /* 0x0000000b3f1a7292 */ /* 0x000fe2000f8e333f */
        /* <DEDUP_REMOVED lines=17> */
.L_x_357:
[----:B------:R-:W-:Y:S01]  /*10420*/  USHF.R.U64 UR6, UR5, UR23, UR10 ;  /* 0x0000001705067299 */ /* 0x000fe2000800120a */
[----:B------:R-:W-:Y:S01]  /*10430*/  IMAD.MOV.U32 R0, RZ, RZ, 0x1 ;  /* 0x00000001ff007424 */ /* 0x000fe200078e00ff */
[----:B------:R-:W-:Y:S01]  /*10440*/  USHF.L.U32 UR25, UR25, UR22, URZ ;  /* 0x0000001619197299 */ /* 0x000fe2000800063f */
[----:B------:R-:W-:Y:S01]  /*10450*/  IMAD.U32 R8, RZ, RZ, UR4 ;  /* 0x00000004ff087e24 */ /* 0x000fe2000f8e00ff */
[----:B------:R-:W-:Y:S02]  /*10460*/  ULOP3.LUT UR5, UR18, UR26, URZ, 0xc0, !UPT ;  /* 0x0000001a12057292 */ /* 0x000fe4000f8ec03f */
[----:B------:R-:W-:Y:S02]  /*10470*/  UIADD3 UR7, -UR6, URZ, URZ ;  /* 0x0000003f06077290 */ /* 0x000fe4000fffe13f */
[----:B------:R-:W-:Y:S02]  /*10480*/  UIMAD UR6, UR25, UR6, UR5 ;  /* 0x00000006190672a4 */ /* 0x000fe4000f8e0205 */
[----:B------:R-:W-:-:S02]  /*10490*/  ULOP3.LUT UR17, UR17, UR21, URZ, 0xc0, !UPT ;  /* 0x0000001511117292 */ /* 0x000fc4000f8ec03f */
[----:B------:R-:W-:Y:S02]  /*104a0*/  UIMAD UR5, UR7, UR24, UR19 ;  /* 0x00000018070572a4 */ /* 0x000fe4000f8e0213 */
[----:B------:R-:W-:Y:S01]  /*104b0*/  UISETP.NE.AND UP0, UPT, UR39, URZ, UPT ;  /* 0x0000003f2700728c */ /* 0x000fe2000bf05270 */
[----:B------:R-:W-:Y:S01]  /*104c0*/  ULDC UR7, c[0x0][0x610] ;  /* 0x0001840000077ab9 */ /* 0x000fe20000000800 */
[----:B------:R-:W-:Y:S02]  /*104d0*/  UIMAD UR5, UR5, UR20, UR17 ;  /* 0x00000014050572a4 */ /* 0x000fe4000f8e0211 */
[----:B------:R-:W-:-:S04]  /*104e0*/  UIMAD UR8, UR6, UR7, UR8 ;  /* 0x00000007060872a4 */ /* 0x000fc8000f8e0208 */
[----:B------:R-:W-:Y:S02]  /*104f0*/  USEL UR6, UR5, UR8, !UP0 ;  /* 0x0000000805067287 */ /* 0x000fe4000c000000 */
[----:B------:R-:W-:-:S04]  /*10500*/  USEL UR8, UR8, UR5, !UP0 ;  /* 0x0000000508087287 */ /* 0x000fc8000c000000 */
[----:B------:R-:W-:Y:S02]  /*10510*/  IMAD.U32 R6, RZ, RZ, UR6 ;  /* 0x00000006ff067e24 */ /* 0x000fe4000f8e00ff */
[----:B------:R-:W-:-:S07]  /*10520*/  IMAD.U32 R4, RZ, RZ, UR8 ;  /* 0x00000008ff047e24 */ /* 0x000fce000f8e00ff */
.L_x_355:
[----:B------:R-:W-:-:S08]  /*10530*/  NOP ;  /* 0x0000000000007918 */ /* 0x000fd00000000000 */
[----:B------:R-:W0:-:S00]  /*10540*/  USETMAXREG.DEALLOC.CTAPOOL 0x28 ;  /* 0x00000028000079c8 */ /* 0x000e0000080e0500 */
[----:B------:R-:W-:-:S13]  /*10550*/  ISETP.NE.AND P0, PT, RZ, UR9, PT ;  /* 0x00000009ff007c0c */ /* 0x000fda000bf05270 */
[----:B------:R-:W-:Y:S05]  /*10560*/  @P0 EXIT ;  /* 0x000000000000094d */ /* 0x000fea0003800000 */
[----:B0-----:R-:W-:Y:S01]  /*10570*/  LOP3.LUT P0, RZ, R0, 0xff, RZ, 0xc0, !PT ;  /* 0x000000ff00ff7812 */ /* 0x001fe2000780c0ff */
[----:B------:R-:W-:Y:S02]  /*10580*/  IMAD.MOV.U32 R11, RZ, RZ, 0x1 ;  /* 0x00000001ff0b7424 */ /* 0x000fe400078e00ff */
[----:B------:R-:W-:-:S10]  /*10590*/  IMAD.MOV.U32 R10, RZ, RZ, RZ ;  /* 0x000000ffff0a7224 */ /* 0x000fd400078e00ff */
[----:B------:R-:W-:Y:S05]  /*105a0*/  @!P0 BRA `(.L_x_358) ;  /* 0x0000000c00888947 */ /* 0x000fea0003800000 */
[----:B------:R-:W0:Y:S01]  /*105b0*/  S2R R3, SR_CgaCtaId ;  /* 0x0000000000037919 */ /* 0x000e220000008800 */
[----:B------:R-:W-:Y:S01]  /*105c0*/  ULDC UR4, c[0x0][0x28c] ;  /* 0x0000a30000047ab9 */ /* 0x000fe20000000800 */
[----:B------:R-:W-:Y:S01]  /*105d0*/  ULDC UR5, c[0x0][0x600] ;  /* 0x0001800000057ab9 */ /* 0x000fe20000000800 */
[----:B------:R-:W-:Y:S01]  /*105e0*/  UIADD3 UR9, UR4, 0x7f, URZ ;  /* 0x0000007f04097890 */ /* 0x000fe2000fffe03f */
[----:B------:R-:W-:Y:S01]  /*105f0*/  BSSY B0, `(.L_x_358) ;  /* 0x00000dd000007945 */ /* 0x000fe20003800000 */
[----:B------:R-:W-:Y:S01]  /*10600*/  ULDC UR7, c[0x0][0x658] ;  /* 0x0001960000077ab9 */ /* 0x000fe20000000800 */
[----:B------:R-:W-:Y:S01]  /*10610*/  UMOV UR10, 0x1 ;  /* 0x00000001000a7882 */ /* 0x000fe20000000000 */
[----:B------:R-:W-:Y:S01]  /*10620*/  UMOV UR8, 0xffffffff ;  /* 0xffffffff00087882 */ /* 0x000fe20000000000 */
[----:B------:R-:W-:Y:S01]  /*10630*/  UIADD3 UR4, UR5, -0x1, URZ ;  /* 0xffffffff05047890 */ /* 0x000fe2000fffe03f */
[----:B------:R-:W-:Y:S01]  /*10640*/  IMAD.MOV.U32 R0, RZ, RZ, 0x1 ;  /* 0x00000001ff007424 */ /* 0x000fe200078e00ff */
[----:B------:R-:W-:Y:S01]  /*10650*/  USHF.L.U32 UR5, UR10, UR7, URZ ;  /* 0x000000070a057299 */ /* 0x000fe2000800063f */
[----:B------:R-:W-:Y:S01]  /*10660*/  IMAD.MOV.U32 R11, RZ, RZ, 0x1 ;  /* 0x00000001ff0b7424 */ /* 0x000fe200078e00ff */
[----:B------:R-:W-:Y:S01]  /*10670*/  ULDC UR6, c[0x0][0xc] ;  /* 0x0000030000067ab9 */ /* 0x000fe20000000800 */
[----:B------:R-:W-:Y:S01]  /*10680*/  USHF.L.U32 UR11, UR8, UR7, URZ ;  /* 0x00000007080b7299 */ /* 0x000fe2000800063f */
[----:B------:R-:W-:Y:S01]  /*10690*/  IMAD.MOV.U32 R10, RZ, RZ, RZ ;  /* 0x000000ffff0a7224 */ /* 0x000fe200078e00ff */
[----:B------:R-:W-:Y:S01]  /*106a0*/  USHF.R.S32.HI UR10, URZ, 0x1f, UR9 ;  /* 0x0000001f3f0a7899 */ /* 0x000fe20008011409 */
[----:B------:R-:W-:Y:S01]  /*106b0*/  ULDC UR7, c[0x0][0x10] ;  /* 0x0000040000077ab9 */ /* 0x000fe20000000800 */
[----:B------:R-:W-:Y:S01]  /*106c0*/  ULDC UR8, c[0x0][0x14] ;  /* 0x0000050000087ab9 */ /* 0x000fe20000000800 */
[----:B------:R-:W-:-:S02]  /*106d0*/  UIMAD.WIDE.U32 UR6, UR6, UR7, URZ ;  /* 0x00000007060672a5 */ /* 0x000fc4000f8e003f */
[----:B------:R-:W-:Y:S02]  /*106e0*/  ULEA.HI UR10, UR10, UR9, URZ, 0x7 ;  /* 0x000000090a0a7291 */ /* 0x000fe4000f8f383f */
[----:B------:R-:W-:Y:S02]  /*106f0*/  UIMAD.WIDE.U32 UR30, UR6, UR8, URZ ;  /* 0x00000008061e72a5 */ /* 0x000fe4000f8e003f */
[----:B------:R-:W-:Y:S02]  /*10700*/  UIMAD UR13, UR7, UR8, URZ ;  /* 0x00000008070d72a4 */ /* 0x000fe4000f8e023f */
[----:B------:R-:W-:Y:S02]  /*10710*/  USHF.R.S32.HI UR6, URZ, 0x7, UR10 ;  /* 0x000000073f067899 */ /* 0x000fe4000801140a */
[----:B------:R-:W-:Y:S02]  /*10720*/  ULOP3.LUT UR21, UR38, 0x2, URZ, 0xfc, !UPT ;  /* 0x0000000226157892 */ /* 0x000fe4000f8efc3f */
[----:B------:R-:W-:Y:S01]  /*10730*/  ULOP3.LUT UR7, URZ, UR11, URZ, 0x33, !UPT ;  /* 0x0000000b3f077292 */ /* 0x000fe2000f8e333f */
[----:B0-----:R-:W-:Y:S01]  /*10740*/  LOP3.LUT R3, R3, 0x1, RZ, 0xc0, !PT ;  /* 0x0000000103037812 */ /* 0x001fe200078ec0ff */
[----:B------:R-:W-:-:S02]  /*10750*/  UIADD3 UR13, UR31, UR13, URZ ;  /* 0x0000000d1f0d7290 */ /* 0x000fc4000fffe03f */
[----:B------:R-:W-:Y:S01]  /*10760*/  UIADD3 UR29, UR6, 0x1, URZ ;  /* 0x00000001061d7890 */ /* 0x000fe2000fffe03f */
[----:B------:R-:W-:-:S11]  /*10770*/  ULDC.64 UR40, c[0x0][0x198] ;  /* 0x0000660000287ab9 */ /* 0x000fd60000000a00 */
.L_x_369:
[----:B------:R-:W-:-:S03]  /*10780*/  UMOV UR8, 0xffffffff ;  /* 0xffffffff00087882 */ /* 0x000fc60000000000 */
[----:B------:R-:W-:Y:S05]  /*10790*/  BRA.DIV UR8, `(.L_x_359) ;  /* 0x0000000e08b47947 */ /* 0x000fea000b800000 */
[----:B------:R-:W-:-:S13]  /*107a0*/  ELECT P6, URZ, PT ;  /* 0x00000000003f782f */ /* 0x000fda00038c0000 */
.L_x_378:
[----:B------:R-:W0:Y:S01]  /*107b0*/  LDC R5, c[0x0][0x28c] ;  /* 0x0000a300ff057b82 */ /* 0x000e220000000800 */
[----:B------:R-:W-:Y:S01]  /*107c0*/  BSSY B1, `(.L_x_360) ;  /* 0x0000047000017945 */ /* 0x000fe20003800000 */
[----:B0-----:R-:W-:-:S13]  /*107d0*/  ISETP.LT.OR P6, PT, R5, 0x1, !P6 ;  /* 0x000000010500780c */ /* 0x001fda00077c1670 */
[----:B------:R-:W-:Y:S05]  /*107e0*/  @P6 BRA `(.L_x_361) ;  /* 0x0000000400106947 */ /* 0x000fea0003800000 */
[----:B------:R-:W-:Y:S02]  /*107f0*/  IMAD R5, R6, 0x2, R3 ;  /* 0x0000000206057824 */ /* 0x000fe400078e0203 */
[----:B------:R-:W-:Y:S02]  /*10800*/  IMAD.SHL.U32 R9, R4, 0x100, RZ ;  /* 0x0000010004097824 */ /* 0x000fe400078e00ff */
[----:B------:R-:W-:Y:S02]  /*10810*/  IMAD.MOV.U32 R15, RZ, RZ, RZ ;  /* 0x000000ffff0f7224 */ /* 0x000fe400078e00ff */
[----:B------:R-:W-:Y:S02]  /*10820*/  IMAD.U32 R18, RZ, RZ, UR29 ;  /* 0x0000001dff127e24 */ /* 0x000fe4000f8e00ff */
[----:B------:R-:W-:Y:S02]  /*10830*/  IMAD.MOV.U32 R4, RZ, RZ, R11 ;  /* 0x000000ffff047224 */ /* 0x000fe400078e000b */
[----:B------:R-:W-:-:S02]  /*10840*/  IMAD.MOV.U32 R6, RZ, RZ, R10 ;  /* 0x000000ffff067224 */ /* 0x000fc400078e000a */
[----:B------:R-:W-:-:S07]  /*10850*/  IMAD R12, R5, 0x50, RZ ;  /* 0x00000050050c7824 */ /* 0x000fce00078e02ff */
.L_x_364:
[----:B------:R-:W0:Y:S01]  /*10860*/  S2R R14, SR_CgaCtaId ;  /* 0x00000000000e7919 */ /* 0x000e220000008800 */
[----:B------:R-:W-:Y:S02]  /*10870*/  MOV R5, 0x400 ;  /* 0x0000040000057802 */ /* 0x000fe40000000f00 */
[----:B------:R-:W-:-:S13]  /*10880*/  LOP3.LUT P1, RZ, R2, 0x7f, RZ, 0xc0, !PT ;  /* 0x0000007f02ff7812 */ /* 0x000fda000782c0ff */
[----:B------:R-:W1:Y:S01]  /*10890*/  @!P1 LDC R7, c[0x0][0x500] ;  /* 0x00014000ff079b82 */ /* 0x000e620000000800 */
[----:B0-----:R-:W-:Y:S02]  /*108a0*/  LEA R13, R14, R5, 0x18 ;  /* 0x000000050e0d7211 */ /* 0x001fe400078ec0ff */
[----:B------:R-:W-:-:S03]  /*108b0*/  SHF.L.U32 R5, R4, 0x1f, RZ ;  /* 0x0000001f04057819 */ /* 0x000fc600000006ff */
[----:B------:R-:W-:-:S04]  /*108c0*/  IMAD R14, R6, 0x8, R13 ;  /* 0x00000008060e7824 */ /* 0x000fc800078e020d */
[----:B------:R-:W0:Y:S02]  /*108d0*/  SYNCS.PHASECHK.TRANS64.TRYWAIT P0, [R14+URZ+0x10], R5 ;  /* 0x000010050e0075a7 */ /* 0x000e24000800017f */
[----:B01----:R-:W-:Y:S05]  /*108e0*/  @!P0 BRA `(.L_x_362) ;  /* 0x0000000c00808947 */ /* 0x003fea0003800000 */
.L_x_379:
[----:B------:R-:W-:Y:S01]  /*108f0*/  UPRMT UR8, UR21, 0x9910, URZ ;  /* 0x0000991015087896 */ /* 0x000fe2000800003f */
[----:B------:R1:W-:Y:S03]  /*10900*/  @!P1 SYNCS.ARRIVE.TRANS64 RZ, [R14+URZ], R7 ;  /* 0x000000070eff99a7 */ /* 0x0003e6000800003f */
[----:B------:R-:W-:-:S06]  /*10910*/  UISETP.NE.AND UP0, UPT, UR8, 0x2, UPT ;  /* 0x000000020800788c */ /* 0x000fcc000bf05270 */
[----:B------:R-:W-:-:S13]  /*10920*/  PLOP3.LUT P0, PT, PT, PT, UP0, 0x80, 0x0 ;  /* 0x000000000000781c */ /* 0x000fda0003f0f008 */
[----:B-1----:R-:W-:Y:S05]  /*10930*/  @P0 BRA `(.L_x_363) ;  /* 0x0000000000040947 */ /* 0x002fea0003800000 */
[----:B------:R-:W-:Y:S01]  /*10940*/  BPT.TRAP 0x1 ;  /* 0x000000040000795c */ /* 0x000fe20000300000 */
.L_x_363:
[C---:B0-----:R-:W-:Y:S01]  /*10950*/  IMAD R5, R6.reuse, 0x4, R3 ;  /* 0x0000000406057824 */ /* 0x041fe200078e0203 */
[----:B------:R-:W-:Y:S01]  /*10960*/  R2UR UR34, R15 ;  /* 0x000000000f2272ca */ /* 0x000fe200000e0000 */
[--C-:B------:R-:W-:Y:S01]  /*10970*/  IMAD R7, R6, 0x10000, R13.reuse ;  /* 0x0001000006077824 */ /* 0x100fe200078e020d */
[----:B------:R-:W-:Y:S01]  /*10980*/  R2UR UR33, R14 ;  /* 0x000000000e2172ca */ /* 0x000fe200000e0000 */
[----:B------:R-:W-:Y:S01]  /*10990*/  IMAD R5, R5, 0x1400, RZ ;  /* 0x0000140005057824 */ /* 0x000fe200078e02ff */
[----:B------:R-:W-:Y:S01]  /*109a0*/  R2UR UR36, R8 ;  /* 0x00000000082472ca */ /* 0x000fe200000e0000 */
[----:B------:R-:W-:Y:S01]  /*109b0*/  VIADD R18, R18, 0xffffffff ;  /* 0xffffffff12127836 */ /* 0x000fe20000000000 */
[----:B------:R-:W-:Y:S01]  /*109c0*/  R2UR UR24, R7 ;  /* 0x00000000071872ca */ /* 0x000fe200000e0000 */
[----:B------:R-:W-:Y:S01]  /*109d0*/  IMAD R5, R5, 0x2, R13 ;  /* 0x0000000205057824 */ /* 0x000fe200078e020d */
[----:B------:R-:W-:Y:S01]  /*109e0*/  R2UR UR35, R9 ;  /* 0x00000000092372ca */ /* 0x000fe200000e0000 */
[----:B------:R-:W-:Y:S01]  /*109f0*/  UIADD3 UR14, UP0, UR40, 0xf0, URZ ;  /* 0x000000f0280e7890 */ /* 0x000fe2000ff1e03f */
[----:B------:R-:W-:Y:S01]  /*10a00*/  R2UR UR19, R12 ;  /* 0x000000000c1372ca */ /* 0x000fe200000e0000 */
[----:B------:R-:W-:Y:S01]  /*10a10*/  UIADD3 UR42, UP1, UR40, 0x1f0, URZ ;  /* 0x000001f0282a7890 */ /* 0x000fe2000ff3e03f */
[----:B------:R-:W-:Y:S01]  /*10a20*/  R2UR UR8, R5 ;  /* 0x00000000050872ca */ /* 0x000fe200000e0000 */
[----:B------:R-:W-:Y:S01]  /*10a30*/  UIADD3.X UR15, URZ, UR41, URZ, UP0, !UPT ;  /* 0x000000293f0f7290 */ /* 0x000fe200087fe43f */
[----:B------:R-:W-:Y:S01]  /*10a40*/  ISETP.GT.AND P1, PT, R18, 0x1, PT ;  /* 0x000000011200780c */ /* 0x000fe20003f24270 */
[----:B------:R-:W-:Y:S01]  /*10a50*/  UIADD3 UR26, UR34, 0x40, URZ ;  /* 0x00000040221a7890 */ /* 0x000fe2000fffe03f */
[----:B------:R-:W-:Y:S01]  /*10a60*/  VIADD R6, R6, 0x1 ;  /* 0x0000000106067836 */ /* 0x000fe20000000000 */
[----:B------:R-:W-:Y:S01]  /*10a70*/  UIADD3.X UR43, URZ, UR41, URZ, UP1, !UPT ;  /* 0x000000293f2b7290 */ /* 0x000fe20008ffe43f */
[----:B------:R-:W-:Y:S01]  /*10a80*/  VIADD R15, R15, 0x80 ;  /* 0x000000800f0f7836 */ /* 0x000fe20000000000 */
[----:B------:R-:W-:-:S02]  /*10a90*/  UIADD3 UR32, UR24, 0x100, URZ ;  /* 0x0000010018207890 */ /* 0x000fc4000fffe03f */
[----:B------:R-:W-:Y:S01]  /*10aa0*/  UIADD3 UR24, UR24, 0x8100, URZ ;  /* 0x0000810018187890 */ /* 0x000fe2000fffe03f */
[----:B------:R-:W-:Y:S01]  /*10ab0*/  ISETP.NE.AND P0, PT, R6, 0x2, PT ;  /* 0x000000020600780c */ /* 0x000fe20003f05270 */
[----:B------:R-:W-:Y:S01]  /*10ac0*/  UMOV UR22, 0x0 ;  /* 0x0000000000167882 */ /* 0x000fe20000000000 */
[----:B------:R-:W-:Y:S01]  /*10ad0*/  UMOV UR23, 0x10000000 ;  /* 0x1000000000177882 */ /* 0x000fe20000000000 */
[----:B------:R-:W-:Y:S01]  /*10ae0*/  UIADD3 UR16, UR8, 0x20100, URZ ;  /* 0x0002010008107890 */ /* 0x000fe2000fffe03f */
[----:B------:R-:W-:Y:S01]  /*10af0*/  SEL R5, RZ, 0x1, P0 ;  /* 0x00000001ff057807 */ /* 0x000fe20000000000 */
[----:B------:R-:W-:Y:S01]  /*10b00*/  UIADD3 UR8, UR8, 0x25100, URZ ;  /* 0x0002510008087890 */ /* 0x000fe2000fffe03f */
[----:B------:R0:W-:Y:S01]  /*10b10*/  UTMALDG.3D [UR32], [UR14], desc[UR22] ;  /* 0x000016200e0075b4 */ /* 0x0001e20008011000 */
[----:B------:R-:W-:Y:S01]  /*10b20*/  UMOV UR25, UR33 ;  /* 0x0000002100197c82 */ /* 0x000fe20008000000 */
[----:B------:R-:W-:Y:S01]  /*10b30*/  UMOV UR28, UR36 ;  /* 0x00000024001c7c82 */ /* 0x000fe20008000000 */
        /* <DEDUP_REMOVED lines=8> */
[----:B------:R0:W-:Y:S01]  /*10bc0*/  UTMALDG.3D [UR24], [UR14], desc[UR22] ;  /* 0x000016180e0075b4 */ /* 0x0001e20008011000 */
[----:B------:R-:W-:Y:S01]  /*10bd0*/  UMOV UR10, UR26 ;  /* 0x0000001a000a7c82 */ /* 0x000fe20008000000 */
[----:B------:R-:W-:-:S02]  /*10be0*/  LOP3.LUT R4, R4, R5, RZ, 0x3c, !PT ;  /* 0x0000000504047212 */ /* 0x000fc400078e3cff */
[----:B------:R-:W-:Y:S01]  /*10bf0*/  SEL R6, R6, RZ, P0 ;  /* 0x000000ff06067207 */ /* 0x000fe20000000000 */
[----:B------:R0:W-:Y:S01]  /*10c00*/  UTMALDG.3D.MULTICAST [UR16], [UR42], UR37, desc[UR22] ;  /* 0x000016102a0073b4 */ /* 0x0001e20008011825 */
[----:B------:R0:W-:Y:S02]  /*10c10*/  UTMALDG.3D.MULTICAST [UR8], [UR42], UR37, desc[UR22] ;  /* 0x000016082a0073b4 */ /* 0x0001e40008011825 */
[----:B0-----:R-:W-:Y:S05]  /*10c20*/  @P1 BRA `(.L_x_364) ;  /* 0xfffffffc000c1947 */ /* 0x001fea000383ffff */
.L_x_361:
[----:B------:R-:W-:Y:S05]  /*10c30*/  BSYNC B1 ;  /* 0x0000000000017941 */ /* 0x000fea0003800000 */
.L_x_360:
[----:B------:R-:W-:Y:S01]  /*10c40*/  LOP3.LUT P2, RZ, R0, 0xff, RZ, 0xc0, !PT ;  /* 0x000000ff00ff7812 */ /* 0x000fe2000784c0ff */
[----:B------:R-:W-:Y:S01]  /*10c50*/  VIADD R10, R10, UR6 ;  /* 0x000000060a0a7c36 */ /* 0x000fe20008000000 */
[----:B------:R-:W-:Y:S01]  /*10c60*/  ULDC.64 UR8, c[0x0][0x650] ;  /* 0x0001940000087ab9 */ /* 0x000fe20000000a00 */
[----:B------:R-:W-:Y:S01]  /*10c70*/  IMAD.U32 R6, RZ, RZ, UR6 ;  /* 0x00000006ff067e24 */ /* 0x000fe2000f8e00ff */
[----:B------:R-:W-:Y:S01]  /*10c80*/  BSSY B1, `(.L_x_365) ;  /* 0x0000071000017945 */ /* 0x000fe20003800000 */
[----:B------:R-:W-:Y:S01]  /*10c90*/  IMAD.MOV.U32 R8, RZ, RZ, -0x1 ;  /* 0xffffffffff087424 */ /* 0x000fe200078e00ff */
[----:B------:R-:W-:Y:S02]  /*10ca0*/  SHF.R.U32.HI R0, RZ, 0x1, R10 ;  /* 0x00000001ff007819 */ /* 0x000fe4000001160a */
[----:B------:R-:W-:Y:S02]  /*10cb0*/  ISETP.GT.U32.AND P0, PT, R10, 0x1, PT ;  /* 0x000000010a00780c */ /* 0x000fe40003f04070 */
[----:B------:R-:W-:-:S02]  /*10cc0*/  LOP3.LUT R0, R0, 0x1, RZ, 0xc0, !PT ;  /* 0x0000000100007812 */ /* 0x000fc400078ec0ff */
[----:B------:R-:W-:Y:S01]  /*10cd0*/  ISETP.LT.U32.AND P0, PT, R6, 0x2, P0 ;  /* 0x000000020600780c */ /* 0x000fe20000701070 */
[----:B------:R-:W0:Y:S01]  /*10ce0*/  @P2 S2R R5, SR_CgaCtaId ;  /* 0x0000000000052919 */ /* 0x000e220000008800 */
[----:B------:R-:W-:Y:S01]  /*10cf0*/  @P2 MOV R4, 0x400 ;  /* 0x0000040000042802 */ /* 0x000fe20000000f00 */
[----:B------:R-:W-:Y:S01]  /*10d00*/  IMAD.MOV.U32 R6, RZ, RZ, -0x1 ;  /* 0xffffffffff067424 */ /* 0x000fe200078e00ff */
[----:B------:R-:W-:Y:S01]  /*10d10*/  ISETP.NE.U32.AND P1, PT, R0, 0x1, PT ;  /* 0x000000010000780c */ /* 0x000fe20003f25070 */
[----:B------:R-:W-:Y:S01]  /*10d20*/  IMAD.U32 R0, RZ, RZ, UR6 ;  /* 0x00000006ff007e24 */ /* 0x000fe2000f8e00ff */
[----:B------:R-:W-:-:S04]  /*10d30*/  LOP3.LUT R10, R10, 0x1, RZ, 0xc0, !PT ;  /* 0x000000010a0a7812 */ /* 0x000fc800078ec0ff */
[----:B------:R-:W-:Y:S02]  /*10d40*/  ISETP.GT.U32.AND P1, PT, R0, 0x1, !P1 ;  /* 0x000000010000780c */ /* 0x000fe40004f24070 */
[----:B------:R-:W-:Y:S02]  /*10d50*/  SEL R0, RZ, 0x1, !P0 ;  /* 0x00000001ff007807 */ /* 0x000fe40004000000 */
[----:B0-----:R-:W-:Y:S02]  /*10d60*/  @P2 LEA R4, R5, R4, 0x18 ;  /* 0x0000000405042211 */ /* 0x001fe400078ec0ff */
[----:B------:R-:W-:Y:S02]  /*10d70*/  PRMT R5, RZ, 0x7610, R5 ;  /* 0x00007610ff057816 */ /* 0x000fe40000000005 */
[----:B------:R0:W-:Y:S01]  /*10d80*/  @P2 SYNCS.ARRIVE.TRANS64.A1T0 RZ, [R4+URZ+0x38], RZ ;  /* 0x000038ff04ff29a7 */ /* 0x0001e2000810003f */
[----:B------:R-:W-:-:S04]  /*10d90*/  IADD3 R16, P2, R16, UR30, RZ ;  /* 0x0000001e10107c10 */ /* 0x000fc8000ff5e0ff */
[----:B------:R-:W-:Y:S02]  /*10da0*/  IADD3.X R17, R17, UR13, RZ, P2, !PT ;  /* 0x0000000d11117c10 */ /* 0x000fe400097fe4ff */
[----:B------:R-:W-:Y:S02]  /*10db0*/  ISETP.GE.U32.AND P2, PT, R16, UR8, PT ;  /* 0x0000000810007c0c */ /* 0x000fe4000bf46070 */
[----:B0-----:R-:W-:Y:S02]  /*10dc0*/  SEL R4, RZ, 0x1, !P1 ;  /* 0x00000001ff047807 */ /* 0x001fe40004800000 */
[----:B------:R-:W-:Y:S02]  /*10dd0*/  ISETP.GE.U32.AND.EX P0, PT, R17, UR9, PT, P2 ;  /* 0x0000000911007c0c */ /* 0x000fe4000bf06120 */
[--C-:B------:R-:W-:Y:S01]  /*10de0*/  LOP3.LUT R11, R4, R11, R0.reuse, 0x96, !PT ;  /* 0x0000000b040b7212 */ /* 0x100fe200078e9600 */
[----:B------:R-:W-:Y:S01]  /*10df0*/  IMAD.MOV.U32 R4, RZ, RZ, -0x1 ;  /* 0xffffffffff047424 */ /* 0x000fe200078e00ff */
[----:B------:R-:W-:-:S09]  /*10e00*/  PRMT R0, RZ, 0x7610, R0 ;  /* 0x00007610ff007816 */ /* 0x000fd20000000000 */
[----:B------:R-:W-:Y:S05]  /*10e10*/  @P0 BRA `(.L_x_366) ;  /* 0x00000004005c0947 */ /* 0x000fea0003800000 */
[----:B------:R-:W-:Y:S01]  /*10e20*/  ULDC.64 UR8, c[0x0][0x628] ;  /* 0x00018a0000087ab9 */ /* 0x000fe20000000a00 */
[----:B------:R-:W0:Y:S01]  /*10e30*/  S2R R13, SR_CTAID.X ;  /* 0x00000000000d7919 */ /* 0x000e220000002500 */
[----:B------:R-:W-:Y:S01]  /*10e40*/  ISETP.NE.U32.AND P0, PT, RZ, UR8, PT ;  /* 0x00000008ff007c0c */ /* 0x000fe2000bf05070 */
[----:B------:R-:W-:Y:S01]  /*10e50*/  ULDC UR11, c[0x0][0x630] ;  /* 0x00018c00000b7ab9 */ /* 0x000fe20000000800 */
[----:B------:R-:W-:Y:S01]  /*10e60*/  IMAD.MOV.U32 R4, RZ, RZ, R16 ;  /* 0x000000ffff047224 */ /* 0x000fe200078e0010 */
[----:B------:R-:W1:Y:S01]  /*10e70*/  S2R R12, SR_CTAID.Y ;  /* 0x00000000000c7919 */ /* 0x000e620000002600 */
[----:B------:R-:W-:Y:S01]  /*10e80*/  ISETP.NE.AND.EX P0, PT, RZ, UR9, PT, P0 ;  /* 0x00000009ff007c0c */ /* 0x000fe2000bf05300 */
[----:B------:R-:W-:-:S12]  /*10e90*/  IMAD.MOV.U32 R5, RZ, RZ, R17 ;  /* 0x000000ffff057224 */ /* 0x000fd800078e0011 */
[----:B------:R-:W-:Y:S05]  /*10ea0*/  @!P0 BRA `(.L_x_367) ;  /* 0x0000000000288947 */ /* 0x000fea0003800000 */
[----:B------:R-:W-:Y:S02]  /*10eb0*/  ULDC UR10, c[0x0][0x634] ;  /* 0x00018d00000a7ab9 */ /* 0x000fe40000000800 */
[----:B------:R-:W-:-:S05]  /*10ec0*/  IADD3 R9, P0, R16, UR10, RZ ;  /* 0x0000000a10097c10 */ /* 0x000fca000ff1e0ff */
[----:B------:R-:W-:-:S04]  /*10ed0*/  IMAD.X R15, RZ, RZ, R17, P0 ;  /* 0x000000ffff0f7224 */ /* 0x000fc800000e0611 */
[----:B------:R-:W-:-:S04]  /*10ee0*/  IMAD.WIDE.U32 R6, R15, UR8, RZ ;  /* 0x000000080f067c25 */ /* 0x000fc8000f8e00ff */
[----:B------:R-:W-:-:S04]  /*10ef0*/  IMAD.WIDE.U32 R6, P0, R9, UR9, R6 ;  /* 0x0000000909067c25 */ /* 0x000fc8000f800006 */
[----:B------:R-:W-:-:S04]  /*10f00*/  IMAD.WIDE.U32 R8, R9, UR8, RZ ;  /* 0x0000000809087c25 */ /* 0x000fc8000f8e00ff */
[----:B------:R-:W-:Y:S01]  /*10f10*/  IMAD.X R5, RZ, RZ, RZ, P0 ;  /* 0x000000ffff057224 */ /* 0x000fe200000e06ff */
[----:B------:R-:W-:Y:S01]  /*10f20*/  IADD3 RZ, P0, R9, R6, RZ ;  /* 0x0000000609ff7210 */ /* 0x000fe20007f1e0ff */
[----:B------:R-:W-:-:S04]  /*10f30*/  IMAD.MOV.U32 R4, RZ, RZ, R7 ;  /* 0x000000ffff047224 */ /* 0x000fc800078e0007 */
[----:B------:R-:W-:-:S08]  /*10f40*/  IMAD.WIDE.U32.X R4, R15, UR9, R4, P0 ;  /* 0x000000090f047c25 */ /* 0x000fd000080e0404 */
.L_x_367:
[--C-:B------:R-:W-:Y:S01]  /*10f50*/  SHF.R.U64 R8, R4, UR11, R5.reuse ;  /* 0x0000000b04087c19 */ /* 0x100fe20008001205 */
[----:B------:R-:W-:Y:S01]  /*10f60*/  ULDC.64 UR8, c[0x0][0x620] ;  /* 0x0001880000087ab9 */ /* 0x000fe20000000a00 */
[----:B------:R-:W-:Y:S01]  /*10f70*/  SHF.R.U32.HI R4, RZ, UR11, R5 ;  /* 0x0000000bff047c19 */ /* 0x000fe20008011605 */
[----:B------:R-:W2:Y:S01]  /*10f80*/  LDC R20, c[0x0][0x144] ;  /* 0x00005100ff147b82 */ /* 0x000ea20000000800 */
[----:B------:R-:W-:Y:S01]  /*10f90*/  IADD3 R7, P0, RZ, -R8, RZ ;  /* 0x80000008ff077210 */ /* 0x000fe20007f1e0ff */
[----:B------:R-:W-:Y:S01]  /*10fa0*/  ULDC.64 UR14, c[0x0][0x640] ;  /* 0x00019000000e7ab9 */ /* 0x000fe20000000a00 */
[----:B------:R-:W-:Y:S01]  /*10fb0*/  ULDC UR10, c[0x0][0x608] ;  /* 0x00018200000a7ab9 */ /* 0x000fe20000000800 */
[----:B------:R-:W-:Y:S02]  /*10fc0*/  UISETP.NE.AND UP0, UPT, UR39, URZ, UPT ;  /* 0x0000003f2700728c */ /* 0x000fe4000bf05270 */
[----:B------:R-:W-:Y:S01]  /*10fd0*/  IMAD.X R4, RZ, RZ, ~R4, P0 ;  /* 0x000000ffff047224 */ /* 0x000fe200000e0e04 */
[----:B------:R-:W-:Y:S01]  /*10fe0*/  ISETP.NE.U32.AND P0, PT, RZ, UR14, PT ;  /* 0x0000000eff007c0c */ /* 0x000fe2000bf05070 */
[----:B------:R-:W3:Y:S02]  /*10ff0*/  LDC R15, c[0x0][0x148] ;  /* 0x00005200ff0f7b82 */ /* 0x000ee40000000800 */
[----:B------:R-:W-:Y:S01]  /*11000*/  IMAD R6, R4, UR8, RZ ;  /* 0x0000000804067c24 */ /* 0x000fe2000f8e02ff */
[----:B------:R-:W-:Y:S01]  /*11010*/  ISETP.NE.AND.EX P0, PT, RZ, UR15, PT, P0 ;  /* 0x0000000fff007c0c */ /* 0x000fe2000bf05300 */
[----:B------:R-:W-:Y:S01]  /*11020*/  IMAD.WIDE.U32 R4, R7, UR8, R16 ;  /* 0x0000000807047c25 */ /* 0x000fe2000f8e0010 */
[----:B------:R-:W-:Y:S01]  /*11030*/  ULDC UR8, c[0x0][0x150] ;  /* 0x0000540000087ab9 */ /* 0x000fe20000000800 */
[----:B------:R-:W-:-:S02]  /*11040*/  PLOP3.LUT P2, PT, PT, PT, UP0, 0x80, 0x0 ;  /* 0x000000000000781c */ /* 0x000fc40003f4f008 */
[----:B------:R-:W-:Y:S01]  /*11050*/  IMAD R7, R7, UR9, R6 ;  /* 0x0000000907077c24 */ /* 0x000fe2000f8e0206 */
[----:B0-----:R-:W-:Y:S01]  /*11060*/  I2FP.F32.U32 R6, R13 ;  /* 0x0000000d00067245 */ /* 0x001fe20000201000 */
[----:B------:R-:W-:Y:S02]  /*11070*/  ULDC UR9, c[0x0][0x154] ;  /* 0x0000550000097ab9 */ /* 0x000fe40000000800 */
[----:B------:R-:W-:Y:S02]  /*11080*/  IMAD.IADD R5, R5, 0x1, R7 ;  /* 0x0000000105057824 */ /* 0x000fe400078e0207 */
[----:B------:R-:W-:Y:S01]  /*11090*/  FMUL R6, R6, UR8 ;  /* 0x0000000806067c20 */ /* 0x000fe20008400000 */
[----:B------:R-:W-:Y:S02]  /*110a0*/  ULDC UR8, c[0x0][0x618] ;  /* 0x0001860000087ab9 */ /* 0x000fe40000000800 */
[--C-:B------:R-:W-:Y:S02]  /*110b0*/  SHF.R.U64 R9, R4, UR8, R5.reuse ;  /* 0x0000000804097c19 */ /* 0x100fe40008001205 */
[----:B-1----:R-:W-:Y:S01]  /*110c0*/  I2FP.F32.U32 R4, R12 ;  /* 0x0000000c00047245 */ /* 0x002fe20000201000 */
[----:B------:R-:W0:Y:S04]  /*110d0*/  F2I.U32.TRUNC.NTZ R6, R6 ;  /* 0x0000000600067305 */ /* 0x000e28000020f000 */
[----:B------:R-:W-:Y:S01]  /*110e0*/  FMUL R7, R4, UR9 ;  /* 0x0000000904077c20 */ /* 0x000fe20008400000 */
[----:B------:R-:W-:Y:S01]  /*110f0*/  SHF.R.U32.HI R4, RZ, UR8, R5 ;  /* 0x00000008ff047c19 */ /* 0x000fe20008011605 */
[----:B------:R-:W-:-:S02]  /*11100*/  ULDC UR8, c[0x0][0x658] ;  /* 0x0001960000087ab9 */ /* 0x000fc40000000800 */
[----:B------:R1:W4:Y:S01]  /*11110*/  F2I.U32.TRUNC.NTZ R19, R7 ;  /* 0x0000000700137305 */ /* 0x000322000020f000 */
[--C-:B------:R-:W-:Y:S02]  /*11120*/  SHF.R.U64 R18, R9, UR10, R4.reuse ;  /* 0x0000000a09127c19 */ /* 0x100fe40008001204 */
[----:B------:R-:W-:Y:S01]  /*11130*/  SHF.R.U32.HI R5, RZ, UR10, R4 ;  /* 0x0000000aff057c19 */ /* 0x000fe20008011604 */
[----:B0-----:R-:W-:-:S03]  /*11140*/  IMAD.MOV R4, RZ, RZ, -R6 ;  /* 0x000000ffff047224 */ /* 0x001fc600078e0a06 */
[--C-:B------:R-:W-:Y:S02]  /*11150*/  SHF.R.U64 R14, R18, UR8, R5.reuse ;  /* 0x00000008120e7c19 */ /* 0x100fe40008001205 */
[----:B------:R-:W-:Y:S01]  /*11160*/  SHF.R.U32.HI R6, RZ, UR8, R5 ;  /* 0x00000008ff067c19 */ /* 0x000fe20008011605 */
[----:B--2---:R-:W-:Y:S02]  /*11170*/  IMAD R21, R20, R4, R13 ;  /* 0x0000000414157224 */ /* 0x004fe400078e020d */
[----:B------:R-:W-:Y:S02]  /*11180*/  IMAD.MOV.U32 R4, RZ, RZ, R14 ;  /* 0x000000ffff047224 */ /* 0x000fe400078e000e */
[----:B------:R-:W-:Y:S01]  /*11190*/  IMAD.MOV.U32 R5, RZ, RZ, R6 ;  /* 0x000000ffff057224 */ /* 0x000fe200078e0006 */
[----:B-1--4-:R-:W-:Y:S06]  /*111a0*/  @!P0 BRA `(.L_x_368) ;  /* 0x0000000000288947 */ /* 0x012fec0003800000 */
[----:B------:R-:W-:Y:S02]  /*111b0*/  ULDC UR8, c[0x0][0x64c] ;  /* 0x0001930000087ab9 */ /* 0x000fe40000000800 */
[----:B------:R-:W-:-:S05]  /*111c0*/  IADD3 R5, P0, R14, UR8, RZ ;  /* 0x000000080e057c10 */ /* 0x000fca000ff1e0ff */
[----:B------:R-:W-:-:S04]  /*111d0*/  IMAD.X R13, RZ, RZ, R6, P0 ;  /* 0x000000ffff0d7224 */ /* 0x000fc800000e0606 */
[----:B------:R-:W-:-:S04]  /*111e0*/  IMAD.WIDE.U32 R6, R13, UR14, RZ ;  /* 0x0000000e0d067c25 */ /* 0x000fc8000f8e00ff */
[----:B------:R-:W-:-:S04]  /*111f0*/  IMAD.WIDE.U32 R6, P0, R5, UR15, R6 ;  /* 0x0000000f05067c25 */ /* 0x000fc8000f800006 */
[----:B------:R-:W-:-:S04]  /*11200*/  IMAD.WIDE.U32 R4, R5, UR14, RZ ;  /* 0x0000000e05047c25 */ /* 0x000fc8000f8e00ff */
[----:B------:R-:W-:Y:S01]  /*11210*/  IMAD.MOV.U32 R4, RZ, RZ, R7 ;  /* 0x000000ffff047224 */ /* 0x000fe200078e0007 */
[----:B------:R-:W-:Y:S01]  /*11220*/  IADD3 RZ, P1, R5, R6, RZ ;  /* 0x0000000605ff7210 */ /* 0x000fe20007f3e0ff */
[----:B------:R-:W-:-:S04]  /*11230*/  IMAD.X R5, RZ, RZ, RZ, P0 ;  /* 0x000000ffff057224 */ /* 0x000fc800000e06ff */
[----:B------:R-:W-:-:S08]  /*11240*/  IMAD.WIDE.U32.X R4, R13, UR15, R4, P1 ;  /* 0x0000000f0d047c25 */ /* 0x000fd000088e0404 */
.L_x_368:
[----:B------:R-:W-:Y:S01]  /*11250*/  ULDC UR8, c[0x0][0x648] ;  /* 0x0001920000087ab9 */ /* 0x000fe20000000800 */
[----:B------:R-:W-:Y:S01]  /*11260*/  LOP3.LUT R18, R18, UR7, RZ, 0xc0, !PT ;  /* 0x0000000712127c12 */ /* 0x000fe2000f8ec0ff */
[----:B------:R-:W-:Y:S01]  /*11270*/  IMAD.MOV R19, RZ, RZ, -R19 ;  /* 0x000000ffff137224 */ /* 0x000fe200078e0a13 */
[----:B------:R-:W-:Y:S01]  /*11280*/  SHF.R.U64 R5, R4, UR8, R5 ;  /* 0x0000000804057c19 */ /* 0x000fe20008001205 */
[----:B------:R-:W-:Y:S01]  /*11290*/  ULDC UR8, c[0x0][0x638] ;  /* 0x00018e0000087ab9 */ /* 0x000fe20000000800 */
[----:B------:R-:W-:Y:S01]  /*112a0*/  UISETP.NE.AND UP0, UPT, UR39, URZ, UPT ;  /* 0x0000003f2700728c */ /* 0x000fe2000bf05270 */
[----:B------:R-:W-:Y:S01]  /*112b0*/  LOP3.LUT R9, R9, UR4, RZ, 0xc0, !PT ;  /* 0x0000000409097c12 */ /* 0x000fe2000f8ec0ff */
[----:B---3--:R-:W-:Y:S01]  /*112c0*/  @P2 IMAD R21, R15, R19, R12 ;  /* 0x000000130f152224 */ /* 0x008fe200078e020c */
[----:B------:R-:W-:Y:S01]  /*112d0*/  ULDC UR9, c[0x0][0x610] ;  /* 0x0001840000097ab9 */ /* 0x000fe20000000800 */
[----:B------:R-:W-:Y:S02]  /*112e0*/  IMAD.MOV R7, RZ, RZ, -R5 ;  /* 0x000000ffff077224 */ /* 0x000fe400078e0a05 */
[----:B------:R-:W-:Y:S01]  /*112f0*/  IMAD R4, R5, UR5, R18 ;  /* 0x0000000505047c24 */ /* 0x000fe2000f8e0212 */
[----:B------:R-:W-:Y:S01]  /*11300*/  PLOP3.LUT P0, PT, PT, PT, UP0, 0x40, 0x0 ;  /* 0x000000000000781c */ /* 0x000fe20003f0e808 */
[----:B------:R-:W-:Y:S01]  /*11310*/  IMAD R14, R7, UR8, R14 ;  /* 0x00000008070e7c24 */ /* 0x000fe2000f8e020e */
[----:B------:R-:W-:Y:S01]  /*11320*/  ULDC UR8, c[0x0][0x600] ;  /* 0x0001800000087ab9 */ /* 0x000fe20000000800 */
[----:B------:R-:W-:Y:S01]  /*11330*/  IMAD R4, R4, UR9, R21 ;  /* 0x0000000904047c24 */ /* 0x000fe2000f8e0215 */
[----:B------:R-:W-:Y:S01]  /*11340*/  PLOP3.LUT P1, PT, PT, PT, UP0, 0x40, 0x0 ;  /* 0x000000000000781c */ /* 0x000fe20003f2e808 */
[----:B------:R-:W-:-:S02]  /*11350*/  IMAD R7, R14, UR8, R9 ;  /* 0x000000080e077c24 */ /* 0x000fc4000f8e0209 */
[----:B------:R-:W-:-:S03]  /*11360*/  IMAD.MOV.U32 R5, RZ, RZ, 0x1 ;  /* 0x00000001ff057424 */ /* 0x000fc600078e00ff */
[----:B------:R-:W-:Y:S02]  /*11370*/  SEL R6, R7, R4, P0 ;  /* 0x0000000407067207 */ /* 0x000fe40000000000 */
[----:B------:R-:W-:-:S07]  /*11380*/  SEL R4, R4, R7, P1 ;  /* 0x0000000704047207 */ /* 0x000fce0000800000 */
.L_x_366:
[----:B------:R-:W-:Y:S05]  /*11390*/  BSYNC B1 ;  /* 0x0000000000017941 */ /* 0x000fea0003800000 */
.L_x_365:
[----:B------:R-:W-:-:S13]  /*113a0*/  LOP3.LUT P0, RZ, R5, 0xff, RZ, 0xc0, !PT ;  /* 0x000000ff05ff7812 */ /* 0x000fda000780c0ff */
[----:B------:R-:W-:Y:S05]  /*113b0*/  @P0 BRA `(.L_x_369) ;  /* 0xfffffff000f00947 */ /* 0x000fea000383ffff */
[----:B------:R-:W-:Y:S05]  /*113c0*/  BSYNC B0 ;  /* 0x0000000000007941 */ /* 0x000fea0003800000 */
.L_x_358:
[----:B------:R-:W-:-:S03]  /*113d0*/  UMOV UR8, 0xffffffff ;  /* 0xffffffff00087882 */ /* 0x000fc60000000000 */
[----:B------:R-:W-:Y:S05]  /*113e0*/  BRA.DIV UR8, `(.L_x_370) ;  /* 0x0000000208d47947 */ /* 0x000fea000b800000 */
[----:B------:R-:W-:-:S13]  /*113f0*/  ELECT P6, URZ, PT ;  /* 0x00000000003f782f */ /* 0x000fda00038c0000 */
.L_x_382:
[----:B------:R-:W-:Y:S04]  /*11400*/  BSSY B0, `(.L_x_371) ;  /* 0x000001a000007945 */ /* 0x000fe80003800000 */
[----:B------:R-:W-:Y:S05]  /*11410*/  @!P6 BRA `(.L_x_372) ;  /* 0x000000000060e947 */ /* 0x000fea0003800000 */
[----:B------:R-:W-:-:S04]  /*11420*/  ULOP3.LUT UR8, UR38, 0x2, URZ, 0xfc, !UPT ;  /* 0x0000000226087892 */ /* 0x000fc8000f8efc3f */
[----:B------:R-:W-:-:S06]  /*11430*/  UISETP.NE.AND UP0, UPT, UR8, 0x3, UPT ;  /* 0x000000030800788c */ /* 0x000fcc000bf05270 */
[----:B------:R-:W-:-:S13]  /*11440*/  PLOP3.LUT P0, PT, PT, PT, UP0, 0x80, 0x0 ;  /* 0x000000000000781c */ /* 0x000fda0003f0f008 */
[----:B------:R-:W-:Y:S05]  /*11450*/  @!P0 BRA `(.L_x_373) ;  /* 0x0000000000048947 */ /* 0x000fea0003800000 */
[----:B------:R-:W-:Y:S01]  /*11460*/  BPT.TRAP 0x1 ;  /* 0x000000040000795c */ /* 0x000fe20000300000 */
.L_x_373:
[----:B------:R-:W0:Y:S01]  /*11470*/  S2R R3, SR_CgaCtaId ;  /* 0x0000000000037919 */ /* 0x000e220000008800 */
[----:B------:R-:W-:Y:S02]  /*11480*/  MOV R0, 0x400 ;  /* 0x0000040000007802 */ /* 0x000fe40000000f00 */
[----:B------:R-:W-:Y:S02]  /*11490*/  SHF.L.U32 R2, R11, 0x1f, RZ ;  /* 0x0000001f0b027819 */ /* 0x000fe400000006ff */
[----:B0-----:R-:W-:-:S05]  /*114a0*/  LEA R3, R3, R0, 0x18 ;  /* 0x0000000003037211 */ /* 0x001fca00078ec0ff */
[----:B------:R-:W-:-:S04]  /*114b0*/  VIADD R3, R3, 0x10 ;  /* 0x0000001003037836 */ /* 0x000fc80000000000 */
[C---:B------:R-:W-:Y:S02]  /*114c0*/  IMAD R5, R10.reuse, 0x8, R3 ;  /* 0x000000080a057824 */ /* 0x040fe400078e0203 */
[----:B------:R-:W-:Y:S02]  /*114d0*/  VIADD R10, R10, 0x1 ;  /* 0x000000010a0a7836 */ /* 0x000fe40000000000 */
[----:B------:R-:W0:Y:S03]  /*114e0*/  SYNCS.PHASECHK.TRANS64.TRYWAIT P0, [R5+URZ], R2 ;  /* 0x00000002050075a7 */ /* 0x000e26000800017f */
[----:B------:R-:W-:-:S04]  /*114f0*/  ISETP.NE.AND P1, PT, R10, 0x2, PT ;  /* 0x000000020a00780c */ /* 0x000fc80003f25270 */
[----:B------:R-:W-:Y:S02]  /*11500*/  SEL R0, RZ, 0x1, P1 ;  /* 0x00000001ff007807 */ /* 0x000fe40000800000 */
[----:B------:R-:W-:Y:S02]  /*11510*/  SEL R10, R10, RZ, P1 ;  /* 0x000000ff0a0a7207 */ /* 0x000fe40000800000 */
[----:B------:R-:W-:Y:S01]  /*11520*/  LOP3.LUT R0, R11, R0, RZ, 0x3c, !PT ;  /* 0x000000000b007212 */ /* 0x000fe200078e3cff */
[----:B0-----:R-:W-:Y:S06]  /*11530*/  @!P0 BRA `(.L_x_374) ;  /* 0x0000000000a08947 */ /* 0x001fec0003800000 */
.L_x_383:
[----:B------:R-:W-:Y:S01]  /*11540*/  IMAD R3, R10, 0x8, R3 ;  /* 0x000000080a037824 */ /* 0x000fe200078e0203 */
[----:B------:R-:W-:-:S07]  /*11550*/  SHF.L.U32 R0, R0, 0x1f, RZ ;  /* 0x0000001f00007819 */ /* 0x000fce00000006ff */
.L_x_375:
[----:B-1----:R1:W2:Y:S02]  /*11560*/  SYNCS.PHASECHK.TRANS64.TRYWAIT P0, [R3+URZ], R0 ;  /* 0x00000000030075a7 */ /* 0x0022a4000800017f */
[----:B--2---:R-:W-:Y:S05]  /*11570*/  @!P0 NANOSLEEP.SYNCS 0x989680 ;  /* 0x009896800000895d */ /* 0x004fea0003900000 */
[----:B------:R-:W2:Y:S02]  /*11580*/  @!P0 SYNCS.PHASECHK.TRANS64 P0, [R3+URZ], R0 ;  /* 0x00000000030085a7 */ /* 0x000ea4000800007f */
[----:B--2---:R-:W-:Y:S05]  /*11590*/  @!P0 BRA `(.L_x_375) ;  /* 0xfffffffc00f08947 */ /* 0x004fea000383ffff */
.L_x_372:
[----:B------:R-:W-:Y:S05]  /*115a0*/  BSYNC B0 ;  /* 0x0000000000007941 */ /* 0x000fea0003800000 */
.L_x_371:
[----:B------:R-:W-:Y:S05]  /*115b0*/  EXIT ;  /* 0x000000000000794d */ /* 0x000fea0003800000 */
.L_x_21:
[----:B---3--:R3:W4:Y:S02]  /*115c0*/  SYNCS.PHASECHK.TRANS64.TRYWAIT P1, [R3+URZ], R0 ;  /* 0x00000000030075a7 */ /* 0x008724000802017f */
[----:B----4-:R-:W-:Y:S05]  /*115d0*/  @!P1 NANOSLEEP.SYNCS 0x989680 ;  /* 0x009896800000995d */ /* 0x010fea0003900000 */
[----:B------:R-:W4:Y:S02]  /*115e0*/  @!P1 SYNCS.PHASECHK.TRANS64 P1, [R3+URZ], R0 ;  /* 0x00000000030095a7 */ /* 0x000f24000802007f */
[----:B----4-:R-:W-:Y:S05]  /*115f0*/  @!P1 BRA `(.L_x_21) ;  /* 0xfffffffc00f09947 */ /* 0x010fea000383ffff */
[----:B------:R-:W-:Y:S05]  /*11600*/  BRA `(.L_x_20) ;  /* 0xffffff0000087947 */ /* 0x000fea000383ffff */
.L_x_26:
[----:B---3--:R-:W-:-:S04]  /*11610*/  IMAD.U32 R3, RZ, RZ, UR4 ;  /* 0x00000004ff037e24 */ /* 0x008fc8000f8e00ff */
[----:B------:R3:W4:Y:S03]  /*11620*/  SYNCS.PHASECHK.TRANS64.TRYWAIT P1, [R3+URZ], R0 ;  /* 0x00000000030075a7 */ /* 0x000726000802017f */
[----:B----4-:R-:W-:Y:S05]  /*11630*/  @!P1 NANOSLEEP.SYNCS 0x989680 ;  /* 0x009896800000995d */ /* 0x010fea0003900000 */
[----:B------:R-:W4:Y:S02]  /*11640*/  @!P1 SYNCS.PHASECHK.TRANS64 P1, [R3+URZ], R0 ;  /* 0x00000000030095a7 */ /* 0x000f24000802007f */
[----:B----4-:R-:W-:Y:S05]  /*11650*/  @!P1 BRA `(.L_x_26) ;  /* 0xfffffffc00ec9947 */ /* 0x010fea000383ffff */
[----:B------:R-:W-:Y:S05]  /*11660*/  BRA `(.L_x_25) ;  /* 0xffffff20001c7947 */ /* 0x000fea000383ffff */
.L_x_359:
[----:B------:R-:W-:Y:S01]  /*11670*/  BSSY B1, `(.L_x_376) ;  /* 0x0000006000017945 */ /* 0x000fe20003800000 */
[----:B------:R-:W-:-:S07]  /*11680*/  IMAD.MOV.U32 R15, RZ, RZ, -0x1 ;  /* 0xffffffffff0f7424 */ /* 0x000fce00078e00ff */
[----:B------:R-:W-:Y:S05]  /*11690*/  WARPSYNC.COLLECTIVE R15, `(.L_x_377) ;  /* 0x000000000f0c7348 */ /* 0x000fea0003c00000 */
[----:B------:R-:W-:Y:S02]  /*116a0*/  ELECT P6, UR62, PT ;  /* 0x00000000003e782f */ /* 0x000fe400038c0000 */
[----:B------:R-:W-:Y:S01]  /*116b0*/  MOV R14, UR62 ;  /* 0x0000003e000e7c02 */ /* 0x000fe20008000f00 */
[----:B------:R-:W-:Y:S10]  /*116c0*/  ENDCOLLECTIVE ;  /* 0x000000000000791b */ /* 0x000ff40003800000 */
.L_x_377:
[----:B------:R-:W-:Y:S05]  /*116d0*/  BSYNC B1 ;  /* 0x0000000000017941 */ /* 0x000fea0003800000 */
.L_x_376:
[----:B------:R-:W-:Y:S05]  /*116e0*/  BRA `(.L_x_378) ;  /* 0xfffffff000307947 */ /* 0x000fea000383ffff */
.L_x_362:
[----:B0-----:R0:W1:Y:S02]  /*116f0*/  SYNCS.PHASECHK.TRANS64.TRYWAIT P0, [R14+URZ+0x10], R5 ;  /* 0x000010050e0075a7 */ /* 0x001064000800017f */
[----:B-1----:R-:W-:Y:S05]  /*11700*/  @!P0 NANOSLEEP.SYNCS 0x989680 ;  /* 0x009896800000895d */ /* 0x002fea0003900000 */
[----:B------:R-:W1:Y:S02]  /*11710*/  @!P0 SYNCS.PHASECHK.TRANS64 P0, [R14+URZ+0x10], R5 ;  /* 0x000010050e0085a7 */ /* 0x000e64000800007f */
[----:B-1----:R-:W-:Y:S05]  /*11720*/  @!P0 BRA `(.L_x_362) ;  /* 0xfffffffc00f08947 */ /* 0x002fea000383ffff */
[----:B------:R-:W-:Y:S05]  /*11730*/  BRA `(.L_x_379) ;  /* 0xfffffff0006c7947 */ /* 0x000fea000383ffff */
.L_x_370:
[----:B------:R-:W-:Y:S01]  /*11740*/  BSSY B0, `(.L_x_380) ;  /* 0x0000006000007945 */ /* 0x000fe20003800000 */
[----:B------:R-:W-:-:S07]  /*11750*/  IMAD.MOV.U32 R15, RZ, RZ, -0x1 ;  /* 0xffffffffff0f7424 */ /* 0x000fce00078e00ff */
[----:B------:R-:W-:Y:S05]  /*11760*/  WARPSYNC.COLLECTIVE R15, `(.L_x_381) ;  /* 0x000000000f0c7348 */ /* 0x000fea0003c00000 */
[----:B------:R-:W-:Y:S02]  /*11770*/  ELECT P6, UR62, PT ;  /* 0x00000000003e782f */ /* 0x000fe400038c0000 */
[----:B------:R-:W-:Y:S01]  /*11780*/  MOV R14, UR62 ;  /* 0x0000003e000e7c02 */ /* 0x000fe20008000f00 */
[----:B------:R-:W-:Y:S10]  /*11790*/  ENDCOLLECTIVE ;  /* 0x000000000000791b */ /* 0x000ff40003800000 */
.L_x_381:
[----:B------:R-:W-:Y:S05]  /*117a0*/  BSYNC B0 ;  /* 0x0000000000007941 */ /* 0x000fea0003800000 */
.L_x_380:
[----:B------:R-:W-:Y:S05]  /*117b0*/  BRA `(.L_x_382) ;  /* 0xfffffffc00107947 */ /* 0x000fea000383ffff */
.L_x_374:
[----:B0-----:R0:W1:Y:S02]  /*117c0*/  SYNCS.PHASECHK.TRANS64.TRYWAIT P0, [R5+URZ], R2 ;  /* 0x00000002050075a7 */ /* 0x001064000800017f */
[----:B-1----:R-:W-:Y:S05]  /*117d0*/  @!P0 NANOSLEEP.SYNCS 0x989680 ;  /* 0x009896800000895d */ /* 0x002fea0003900000 */
[----:B------:R-:W1:Y:S02]  /*117e0*/  @!P0 SYNCS.PHASECHK.TRANS64 P0, [R5+URZ], R2 ;  /* 0x00000002050085a7 */ /* 0x000e64000800007f */
[----:B-1----:R-:W-:Y:S05]  /*117f0*/  @!P0 BRA `(.L_x_374) ;  /* 0xfffffffc00f08947 */ /* 0x002fea000383ffff */
[----:B------:R-:W-:Y:S05]  /*11800*/  BRA `(.L_x_383) ;  /* 0xfffffffc004c7947 */ /* 0x000fea000383ffff */
.L_x_384:
[----:B------:R-:W-:-:S00]  /*11810*/  BRA `(.L_x_384) ;  /* 0xfffffffc00fc7947 */ /* 0x000fc0000383ffff */
[----:B------:R-:W-:-:S00]  /*11820*/  NOP ;  /* 0x0000000000007918 */ /* 0x000fc00000000000 */
        /* <DEDUP_REMOVED lines=13> */
.L_x_385:


//--------------------- .nv.global.init           --------------------------
	.section	.nv.global.init,"aw",@progbits
.nv.global.init:
	.type		$str$22,@object
	.size		$str$22,($str$23 - $str$22)
$str$22:
        /*0000*/ 	.byte	0x6b, 0x5f, 0x74, 0x69, 0x6c, 0x65, 0x5f, 0x63, 0x6f, 0x75, 0x6e, 0x74, 0x20, 0x3e, 0x3d, 0x20
        /*0010*/ 	.byte	0x31, 0x00
	.type		$str$23,@object
	.size		$str$23,(__unnamed_1 - $str$23)
$str$23:
        /*0012*/ 	.byte	0x2f, 0x74, 0x6d, 0x70, 0x2f, 0x63, 0x75, 0x74, 0x6c, 0x61, 0x73, 0x73, 0x5f, 0x73, 0x77, 0x65
        /*0022*/ 	.byte	0x65, 0x70, 0x5f, 0x73, 0x72, 0x63, 0x2f, 0x69, 0x6e, 0x63, 0x6c, 0x75, 0x64, 0x65, 0x2f, 0x63
        /*0032*/ 	.byte	0x75, 0x74, 0x6c, 0x61, 0x73, 0x73, 0x2f, 0x67, 0x65, 0x6d, 0x6d, 0x2f, 0x63, 0x6f, 0x6c, 0x6c
        /*0042*/ 	.byte	0x65, 0x63, 0x74, 0x69, 0x76, 0x65, 0x2f, 0x73, 0x6d, 0x39, 0x30, 0x5f, 0x6d, 0x6d, 0x61, 0x5f
        /*0052*/ 	.byte	0x74, 0x6d, 0x61, 0x5f, 0x67, 0x6d, 0x6d, 0x61, 0x5f, 0x73, 0x73, 0x5f, 0x77, 0x61, 0x72, 0x70
        /*0062*/ 	.byte	0x73, 0x70, 0x65, 0x63, 0x69, 0x61, 0x6c, 0x69, 0x7a, 0x65, 0x64, 0x2e, 0x68, 0x70, 0x70, 0x00
	.type		__unnamed_1,@object
	.size		__unnamed_1,(.L_0 - __unnamed_1)
__unnamed_1:
        /*0072*/ 	.byte	0x76, 0x6f, 0x69, 0x64, 0x20, 0x63, 0x75, 0x74, 0x6c, 0x61, 0x73, 0x73, 0x3a, 0x3a, 0x67, 0x65
        /* <DEDUP_REMOVED lines=180> */
        /*0bc2*/ 	.byte	0x6e, 0x74, 0x69, 0x74, 0x79, 0x5d, 0x00
.L_0:


//--------------------- .nv.shared._ZN7cutlass13device_kernelINS_4gemm6kernel13GemmUniversalIN4cute5tupleIJiiiiEEENS1_10collective13CollectiveMmaINS1_34MainloopSm90TmaGmmaWarpSpecializedILi2ENS5_IJNS4_1CILi2EEENSA_ILi1EEESC_EEENS1_35KernelTmaWarpSpecializedCooperativeEEENS5_IJNSA_ILi256EEENSA_ILi160EEENSA_ILi128EEEEEENS_6half_tENS5_IJlSC_lEEESK_SL_NS4_8TiledMMAINS4_8MMA_AtomIJNS4_4SM904GMMA25MMA_64x32x16_F32F16F16_SSILNSP_5MajorE0ELSR_0ELNSP_7ScaleInE1ELSS_1EEEEEENS4_6LayoutISD_NS5_IJSC_NSA_ILi0EEESW_EEEEENS5_IJNS4_10UnderscoreESZ_SZ_EEEEENS4_13SM90_TMA_LOADENS4_14ComposedLayoutINS4_7SwizzleILi3ELi4ELi3EEENS4_18smem_ptr_flag_bitsILi16EEENSV_INS5_IJNSA_ILi8EEENSA_ILi64EEEEEENS5_IJS19_SC_EEEEEEEvNS4_8identityENS4_23SM90_TMA_LOAD_MULTICASTES1D_vS1E_EENS_8epilogue10collective6detail29Sm90TmaWarpSpecializedAdapterINS1I_15DefaultEpilogueISK_SL_SL_NS1H_6thread17LinearCombinationISK_Li1EffLNS1M_9ScaleType4KindE0ELNS_15FloatRoundStyleE2ESK_EENS1_15EpilogueDefaultEEEEEvvEEEEvNT_6ParamsE --------------------------
	.section	.nv.shared._ZN7cutlass13device_kernelINS_4gemm6kernel13GemmUniversalIN4cute5tupleIJiiiiEEENS1_10collective13CollectiveMmaINS1_34MainloopSm90TmaGmmaWarpSpecializedILi2ENS5_IJNS4_1CILi2EEENSA_ILi1EEESC_EEENS1_35KernelTmaWarpSpecializedCooperativeEEENS5_IJNSA_ILi256EEENSA_ILi160EEENSA_ILi128EEEEEENS_6half_tENS5_IJlSC_lEEESK_SL_NS4_8TiledMMAINS4_8MMA_AtomIJNS4_4SM904GMMA25MMA_64x32x16_F32F16F16_SSILNSP_5MajorE0ELSR_0ELNSP_7ScaleInE1ELSS_1EEEEEENS4_6LayoutISD_NS5_IJSC_NSA_ILi0EEESW_EEEEENS5_IJNS4_10UnderscoreESZ_SZ_EEEEENS4_13SM90_TMA_LOADENS4_14ComposedLayoutINS4_7SwizzleILi3ELi4ELi3EEENS4_18smem_ptr_flag_bitsILi16EEENSV_INS5_IJNSA_ILi8EEENSA_ILi64EEEEEENS5_IJS19_SC_EEEEEEEvNS4_8identityENS4_23SM90_TMA_LOAD_MULTICASTES1D_vS1E_EENS_8epilogue10collective6detail29Sm90TmaWarpSpecializedAdapterINS1I_15DefaultEpilogueISK_SL_SL_NS1H_6thread17LinearCombinationISK_Li1EffLNS1M_9ScaleType4KindE0ELNS_15FloatRoundStyleE2ESK_EENS1_15EpilogueDefaultEEEEEvvEEEEvNT_6ParamsE,"aw",@nobits
	.sectionflags	@""
	.align	16
	.zero		1024


//--------------------- .nv.shared.reserved.0     --------------------------
	.section	.nv.shared.reserved.0,"aw",@nobits
	.weak		__nv_reservedSMEM_offset_0_alias
	.size		__nv_reservedSMEM_offset_0_alias, 0, 0
	.other		__nv_reservedSMEM_offset_0_alias,@"STO_CUDA_RESERVED_SHARED STV_DEFAULT"
__nv_reservedSMEM_offset_0_alias:
	.zero		0


//--------------------- .nv.global                --------------------------
	.section	.nv.global,"aw",@nobits
.nv.global:
	.type		_ZN40_INTERNAL_a0014784_4_k_cu_4e5a90b8_154434cute1_E,@object
	.size		_ZN40_INTERNAL_a0014784_4_k_cu_4e5a90b8_154434cute1_E,(_ZN40_INTERNAL_a0014784_4_k_cu_4e5a90b8_154434cuda3std3__45__cpo6cbeginE - _ZN40_INTERNAL_a0014784_4_k_cu_4e5a90b8_154434cute1_E)
_ZN40_INTERNAL_a0014784_4_k_cu_4e5a90b8_154434cute1_E:
	.zero		1
	.type		_ZN40_INTERNAL_a0014784_4_k_cu_4e5a90b8_154434cuda3std3__45__cpo6cbeginE,@object
	.size		_ZN40_INTERNAL_a0014784_4_k_cu_4e5a90b8_154434cuda3std3__45__cpo6cbeginE,(_ZN40_INTERNAL_a0014784_4_k_cu_4e5a90b8_154434cuda3std3__48in_placeE - _ZN40_INTERNAL_a0014784_4_k_cu_4e5a90b8_154434cuda3std3__45__cpo6cbeginE)
_ZN40_INTERNAL_a0014784_4_k_cu_4e5a90b8_154434cuda3std3__45__cpo6cbeginE:
	.zero		1
	.type		_ZN40_INTERNAL_a0014784_4_k_cu_4e5a90b8_154434cuda3std3__48in_placeE,@object
	.size		_ZN40_INTERNAL_a0014784_4_k_cu_4e5a90b8_154434cuda3std3__48in_placeE,(_ZN40_INTERNAL_a0014784_4_k_cu_4e5a90b8_154434cuda3std6ranges3__45__cpo9iter_moveE - _ZN40_INTERNAL_a0014784_4_k_cu_4e5a90b8_154434cuda3std3__48in_placeE)
_ZN40_INTERNAL_a0014784_4_k_cu_4e5a90b8_154434cuda3std3__48in_placeE:
	.zero		1
	.type		_ZN40_INTERNAL_a0014784_4_k_cu_4e5a90b8_154434cuda3std6ranges3__45__cpo9iter_moveE,@object
	.size		_ZN40_INTERNAL_a0014784_4_k_cu_4e5a90b8_154434cuda3std6ranges3__45__cpo9iter_moveE,(_ZN40_INTERNAL_a0014784_4_k_cu_4e5a90b8_154434cuda3std3__45__cpo5beginE - _ZN40_INTERNAL_a0014784_4_k_cu_4e5a90b8_154434cuda3std6ranges3__45__cpo9iter_moveE)
_ZN40_INTERNAL_a0014784_4_k_cu_4e5a90b8_154434cuda3std6ranges3__45__cpo9iter_moveE:
	.zero		1
	.type		_ZN40_INTERNAL_a0014784_4_k_cu_4e5a90b8_154434cuda3std3__45__cpo5beginE,@object
	.size		_ZN40_INTERNAL_a0014784_4_k_cu_4e5a90b8_154434cuda3std3__45__cpo5beginE,(_ZN40_INTERNAL_a0014784_4_k_cu_4e5a90b8_154434cuda3std3__442_GLOBAL__N__a0014784_4_k_cu_4e5a90b8_154436ignoreE - _ZN40_INTERNAL_a0014784_4_k_cu_4e5a90b8_154434cuda3std3__45__cpo5beginE)
_ZN40_INTERNAL_a0014784_4_k_cu_4e5a90b8_154434cuda3std3__45__cpo5beginE:
	.zero		1
	.type		_ZN40_INTERNAL_a0014784_4_k_cu_4e5a90b8_154434cuda3std3__442_GLOBAL__N__a0014784_4_k_cu_4e5a90b8_154436ignoreE,@object
	.size		_ZN40_INTERNAL_a0014784_4_k_cu_4e5a90b8_154434cuda3std3__442_GLOBAL__N__a0014784_4_k_cu_4e5a90b8_154436ignoreE,(_ZN40_INTERNAL_a0014784_4_k_cu_4e5a90b8_154434cute7productE - _ZN40_INTERNAL_a0014784_4_k_cu_4e5a90b8_154434cuda3std3__442_GLOBAL__N__a0014784_4_k_cu_4e5a90b8_154436ignoreE)
_ZN40_INTERNAL_a0014784_4_k_cu_4e5a90b8_154434cuda3std3__442_GLOBAL__N__a0014784_4_k_cu_4e5a90b8_154436ignoreE:
	.zero		1
	.type		_ZN40_INTERNAL_a0014784_4_k_cu_4e5a90b8_154434cute7productE,@object
	.size		_ZN40_INTERNAL_a0014784_4_k_cu_4e5a90b8_154434cute7productE,(_ZN40_INTERNAL_a0014784_4_k_cu_4e5a90b8_154434cuda3std3__45__cpo3endE - _ZN40_INTERNAL_a0014784_4_k_cu_4e5a90b8_154434cute7productE)
_ZN40_INTERNAL_a0014784_4_k_cu_4e5a90b8_154434cute7productE:
	.zero		1
	.type		_ZN40_INTERNAL_a0014784_4_k_cu_4e5a90b8_154434cuda3std3__45__cpo3endE,@object
	.size		_ZN40_INTERNAL_a0014784_4_k_cu_4e5a90b8_154434cuda3std3__45__cpo3endE,(_ZN40_INTERNAL_a0014784_4_k_cu_4e5a90b8_154434cuda3std3__419piecewise_constructE - _ZN40_INTERNAL_a0014784_4_k_cu_4e5a90b8_154434cuda3std3__45__cpo3endE)
_ZN40_INTERNAL_a0014784_4_k_cu_4e5a90b8_154434cuda3std3__45__cpo3endE:
	.zero		1
	.type		_ZN40_INTERNAL_a0014784_4_k_cu_4e5a90b8_154434cuda3std3__419piecewise_constructE,@object
	.size		_ZN40_INTERNAL_a0014784_4_k_cu_4e5a90b8_154434cuda3std3__419piecewise_constructE,(_ZN40_INTERNAL_a0014784_4_k_cu_4e5a90b8_154434cuda3std3__45__cpo4cendE - _ZN40_INTERNAL_a0014784_4_k_cu_4e5a90b8_154434cuda3std3__419piecewise_constructE)
_ZN40_INTERNAL_a0014784_4_k_cu_4e5a90b8_154434cuda3std3__419piecewise_constructE:
	.zero		1
	.type		_ZN40_INTERNAL_a0014784_4_k_cu_4e5a90b8_154434cuda3std3__45__cpo4cendE,@object
	.size		_ZN40_INTERNAL_a0014784_4_k_cu_4e5a90b8_154434cuda3std3__45__cpo4cendE,(_ZN40_INTERNAL_a0014784_4_k_cu_4e5a90b8_154434cuda3std6ranges3__45__cpo4swapE - _ZN40_INTERNAL_a0014784_4_k_cu_4e5a90b8_154434cuda3std3__45__cpo4cendE)
_ZN40_INTERNAL_a0014784_4_k_cu_4e5a90b8_154434cuda3std3__45__cpo4cendE:
	.zero		1
	.type		_ZN40_INTERNAL_a0014784_4_k_cu_4e5a90b8_154434cuda3std6ranges3__45__cpo4swapE,@object
	.size		_ZN40_INTERNAL_a0014784_4_k_cu_4e5a90b8_154434cuda3std6ranges3__45__cpo4swapE,(.L_8 - _ZN40_INTERNAL_a0014784_4_k_cu_4e5a90b8_154434cuda3std6ranges3__45__cpo4swapE)
_ZN40_INTERNAL_a0014784_4_k_cu_4e5a90b8_154434cuda3std6ranges3__45__cpo4swapE:
	.zero		1
.L_8:


//--------------------- .nv.constant0._ZN7cutlass13device_kernelINS_4gemm6kernel13GemmUniversalIN4cute5tupleIJiiiiEEENS1_10collective13CollectiveMmaINS1_34MainloopSm90TmaGmmaWarpSpecializedILi2ENS5_IJNS4_1CILi2EEENSA_ILi1EEESC_EEENS1_35KernelTmaWarpSpecializedCooperativeEEENS5_IJNSA_ILi256EEENSA_ILi160EEENSA_ILi128EEEEEENS_6half_tENS5_IJlSC_lEEESK_SL_NS4_8TiledMMAINS4_8MMA_AtomIJNS4_4SM904GMMA25MMA_64x32x16_F32F16F16_SSILNSP_5MajorE0ELSR_0ELNSP_7ScaleInE1ELSS_1EEEEEENS4_6LayoutISD_NS5_IJSC_NSA_ILi0EEESW_EEEEENS5_IJNS4_10UnderscoreESZ_SZ_EEEEENS4_13SM90_TMA_LOADENS4_14ComposedLayoutINS4_7SwizzleILi3ELi4ELi3EEENS4_18smem_ptr_flag_bitsILi16EEENSV_INS5_IJNSA_ILi8EEENSA_ILi64EEEEEENS5_IJS19_SC_EEEEEEEvNS4_8identityENS4_23SM90_TMA_LOAD_MULTICASTES1D_vS1E_EENS_8epilogue10collective6detail29Sm90TmaWarpSpecializedAdapterINS1I_15DefaultEpilogueISK_SL_SL_NS1H_6thread17LinearCombinationISK_Li1EffLNS1M_9ScaleType4KindE0ELNS_15FloatRoundStyleE2ESK_EENS1_15EpilogueDefaultEEEEEvvEEEEvNT_6ParamsE --------------------------
	.section	.nv.constant0._ZN7cutlass13device_kernelINS_4gemm6kernel13GemmUniversalIN4cute5tupleIJiiiiEEENS1_10collective13CollectiveMmaINS1_34MainloopSm90TmaGmmaWarpSpecializedILi2ENS5_IJNS4_1CILi2EEENSA_ILi1EEESC_EEENS1_35KernelTmaWarpSpecializedCooperativeEEENS5_IJNSA_ILi256EEENSA_ILi160EEENSA_ILi128EEEEEENS_6half_tENS5_IJlSC_lEEESK_SL_NS4_8TiledMMAINS4_8MMA_AtomIJNS4_4SM904GMMA25MMA_64x32x16_F32F16F16_SSILNSP_5MajorE0ELSR_0ELNSP_7ScaleInE1ELSS_1EEEEEENS4_6LayoutISD_NS5_IJSC_NSA_ILi0EEESW_EEEEENS5_IJNS4_10UnderscoreESZ_SZ_EEEEENS4_13SM90_TMA_LOADENS4_14ComposedLayoutINS4_7SwizzleILi3ELi4ELi3EEENS4_18smem_ptr_flag_bitsILi16EEENSV_INS5_IJNSA_ILi8EEENSA_ILi64EEEEEENS5_IJS19_SC_EEEEEEEvNS4_8identityENS4_23SM90_TMA_LOAD_MULTICASTES1D_vS1E_EENS_8epilogue10collective6detail29Sm90TmaWarpSpecializedAdapterINS1I_15DefaultEpilogueISK_SL_SL_NS1H_6thread17LinearCombinationISK_Li1EffLNS1M_9ScaleType4KindE0ELNS_15FloatRoundStyleE2ESK_EENS1_15EpilogueDefaultEEEEEvvEEEEvNT_6ParamsE,"a",@progbits
	.sectionflags	@""
	.align	4
.nv.constant0._ZN7cutlass13device_kernelINS_4gemm6kernel13GemmUniversalIN4cute5tupleIJiiiiEEENS1_10collective13CollectiveMmaINS1_34MainloopSm90TmaGmmaWarpSpecializedILi2ENS5_IJNS4_1CILi2EEENSA_ILi1EEESC_EEENS1_35KernelTmaWarpSpecializedCooperativeEEENS5_IJNSA_ILi256EEENSA_ILi160EEENSA_ILi128EEEEEENS_6half_tENS5_IJlSC_lEEESK_SL_NS4_8TiledMMAINS4_8MMA_AtomIJNS4_4SM904GMMA25MMA_64x32x16_F32F16F16_SSILNSP_5MajorE0ELSR_0ELNSP_7ScaleInE1ELSS_1EEEEEENS4_6LayoutISD_NS5_IJSC_NSA_ILi0EEESW_EEEEENS5_IJNS4_10UnderscoreESZ_SZ_EEEEENS4_13SM90_TMA_LOADENS4_14ComposedLayoutINS4_7SwizzleILi3ELi4ELi3EEENS4_18smem_ptr_flag_bitsILi16EEENSV_INS5_IJNSA_ILi8EEENSA_ILi64EEEEEENS5_IJS19_SC_EEEEEEEvNS4_8identityENS4_23SM90_TMA_LOAD_MULTICASTES1D_vS1E_EENS_8epilogue10collective6detail29Sm90TmaWarpSpecializedAdapterINS1I_15DefaultEpilogueISK_SL_SL_NS1H_6thread17LinearCombinationISK_Li1EffLNS1M_9ScaleType4KindE0ELNS_15FloatRoundStyleE2ESK_EENS1_15EpilogueDefaultEEEEEvvEEEEvNT_6ParamsE:
	.zero		1664


//--------------------- SYMBOLS --------------------------

	.type		.nv.reservedSmem.offset0,@object
	.size		.nv.reservedSmem.offset0,0x4
	.type		__assertfail,@function
